def attn_fwd(
    Q,
    K,
    V,
    Out,
    Lse,
    sm_scale,
    stride_qz,
    stride_qh,
    stride_qm,
    stride_qk,
    stride_kz,
    stride_kh,
    stride_kn,
    stride_kk,
    stride_vz,
    stride_vh,
    stride_vn,
    stride_vk,
    stride_oz,
    stride_oh,
    stride_om,
    stride_ok,
    seqlen_q,
    seqlen_k,
    BLOCK_M: tl.constexpr,
    BLOCK_N: tl.constexpr,
    HEAD_DIM: tl.constexpr,
    CAUSAL: tl.constexpr,
):
    start_m = tl.program_id(0)
    off_hz = tl.program_id(1)
    q_off = off_hz * stride_qh
    k_off = off_hz * stride_kh
    v_off = off_hz * stride_vh
    offs_m = start_m * BLOCK_M + tl.arange(0, BLOCK_M)
    offs_d = tl.arange(0, HEAD_DIM)
    offs_n = tl.arange(0, BLOCK_N)
    q_ptrs = Q + q_off + offs_m[:, None] * stride_qm + offs_d[None, :] * stride_qk
    k_ptrs = K + k_off + offs_d[:, None] * stride_kk + offs_n[None, :] * stride_kn
    v_ptrs = V + v_off + offs_n[:, None] * stride_vn + offs_d[None, :] * stride_vk
    m_i = tl.full([BLOCK_M], float("-inf"), dtype=tl.float32)
    l_i = tl.zeros([BLOCK_M], dtype=tl.float32) + 1.0
    acc = tl.zeros([BLOCK_M, HEAD_DIM], dtype=tl.float32)
    q = tl.load(q_ptrs)
    acc, l_i, m_i = _attn_fwd_inner(
        acc,
        l_i,
        m_i,
        q,
        k_ptrs,
        v_ptrs,
        sm_scale,
        stride_kn,
        stride_vn,
        start_m,
        seqlen_k,
        BLOCK_M,
        BLOCK_N,
        HEAD_DIM,
        CAUSAL,
    )
    acc = acc / l_i[:, None]
    lse = m_i + tl.math.log2(l_i) / 1.4426950408889634
    o_ptrs = (
        Out
        + off_hz * stride_oh
        + offs_m[:, None] * stride_om
        + offs_d[None, :] * stride_ok
    )
    tl.store(o_ptrs, acc.to(Out.dtype.element_ty))
    tl.store(Lse + off_hz * seqlen_q + offs_m, lse)

# config = {"BLOCK_M": 256, "BLOCK_N": 128, "HEAD_DIM": 64, "arch": "sm_90", "causal": true, "dtype": "fp16", "num_stages": 2, "num_warps": 8}
# arch = sm_90


// ===== COMPILED SASS (sm_90a) =====

	.target	sm_90a

	.elftype	@"ET_EXEC"


//--------------------- .note.nv.tkinfo           --------------------------
	.section	.note.nv.tkinfo,"",@"SHT_NOTE"
	.sectionflags	@"SHF_NOTE_NV_TKINFO"
	.tkinfo
        /*0018*/ 	.word	0x00000002
        /*0030*/ 	.string	""
        /*0030*/ 	.string	"ptxas"
        /*0030*/ 	.string	"Cuda compilation tools, release 13.0, V13.0.88"
        /*0030*/ 	.string	"Build cuda_13.0.r13.0/compiler.36424714_0"
        /*0030*/ 	.string	"-v  -suppress-debug-info  -lineinfo  -arch sm_90a "



//--------------------- .note.nv.cuinfo           --------------------------
	.section	.note.nv.cuinfo,"",@"SHT_NOTE"
	.sectionflags	@"SHF_NOTE_NV_CUINFO"
        /*0018*/ 	.short	0x0002
        /*001a*/ 	.short	0x005a
        /*001c*/ 	.short	0x0082
	.zero		2


//--------------------- .nv.info                  --------------------------
	.section	.nv.info,"",@"SHT_CUDA_INFO"
	.align	4


	//----- nvinfo : EIATTR_REGCOUNT
	.align		4
        /*0000*/ 	.byte	0x04, 0x2f
        /*0002*/ 	.short	(.L_2 - .L_1)
	.align		4
.L_1:
        /*0004*/ 	.word	index@(attn_fwd)
        /*0008*/ 	.word	0x000000ff


	//----- nvinfo : EIATTR_FRAME_SIZE
	.align		4
.L_2:
        /*000c*/ 	.byte	0x04, 0x11
        /*000e*/ 	.short	(.L_4 - .L_3)
	.align		4
.L_3:
        /*0010*/ 	.word	index@(attn_fwd)
        /*0014*/ 	.word	0x00000228


	//----- nvinfo : EIATTR_MIN_STACK_SIZE
	.align		4
.L_4:
        /*0018*/ 	.byte	0x04, 0x12
        /*001a*/ 	.short	(.L_6 - .L_5)
	.align		4
.L_5:
        /*001c*/ 	.word	index@(attn_fwd)
        /*0020*/ 	.word	0x00000228
.L_6:


//--------------------- .nv.compat                --------------------------
	.section	.nv.compat,"",@"SHT_CUDA_COMPAT_INFO"
	.align	4
        /*0000*/ 	.byte	0x02, 0x09, 0x01, 0x00, 0x02, 0x02, 0x04, 0x00, 0x02, 0x05, 0x05, 0x00, 0x03, 0x07, 0x01, 0x01
        /*0010*/ 	.byte	0x02, 0x03, 0x00, 0x00, 0x02, 0x06, 0x01, 0x00, 0x04, 0x0b, 0x08, 0x00, 0x00, 0x00, 0x00, 0x00
        /*0020*/ 	.byte	0x00, 0x00, 0x00, 0x00


//--------------------- .nv.info.attn_fwd         --------------------------
	.section	.nv.info.attn_fwd,"",@"SHT_CUDA_INFO"
	.sectionflags	@""
	.align	4


	//----- nvinfo : EIATTR_CUDA_API_VERSION
	.align		4
        /*0000*/ 	.byte	0x04, 0x37
        /*0002*/ 	.short	(.L_8 - .L_7)
.L_7:
        /*0004*/ 	.word	0x00000082


	//----- nvinfo : EIATTR_KPARAM_INFO
	.align		4
.L_8:
        /*0008*/ 	.byte	0x04, 0x17
        /*000a*/ 	.short	(.L_10 - .L_9)
.L_9:
        /*000c*/ 	.word	0x00000000
        /*0010*/ 	.short	0x0019
        /*0012*/ 	.short	0x0080
        /*0014*/ 	.byte	0x00, 0xf4, 0x21, 0x00


	//----- nvinfo : EIATTR_KPARAM_INFO
	.align		4
.L_10:
        /*0018*/ 	.byte	0x04, 0x17
        /*001a*/ 	.short	(.L_12 - .L_11)
.L_11:
        /*001c*/ 	.word	0x00000000
        /*0020*/ 	.short	0x0018
        /*0022*/ 	.short	0x0078
        /*0024*/ 	.byte	0x00, 0xf4, 0x21, 0x00


	//----- nvinfo : EIATTR_KPARAM_INFO
	.align		4
.L_12:
        /*0028*/ 	.byte	0x04, 0x17
        /*002a*/ 	.short	(.L_14 - .L_13)
.L_13:
        /*002c*/ 	.word	0x00000000
        /*0030*/ 	.short	0x0017
        /*0032*/ 	.short	0x0070
        /*0034*/ 	.byte	0x00, 0xf0, 0x11, 0x00


	//----- nvinfo : EIATTR_KPARAM_INFO
	.align		4
.L_14:
        /*0038*/ 	.byte	0x04, 0x17
        /*003a*/ 	.short	(.L_16 - .L_15)
.L_15:
        /*003c*/ 	.word	0x00000000
        /*0040*/ 	.short	0x0016
        /*0042*/ 	.short	0x006c
        /*0044*/ 	.byte	0x00, 0xf0, 0x11, 0x00


	//----- nvinfo : EIATTR_KPARAM_INFO
	.align		4
.L_16:
        /*0048*/ 	.byte	0x04, 0x17
        /*004a*/ 	.short	(.L_18 - .L_17)
.L_17:
        /*004c*/ 	.word	0x00000000
        /*0050*/ 	.short	0x0015
        /*0052*/ 	.short	0x0068
        /*0054*/ 	.byte	0x00, 0xf0, 0x11, 0x00


	//----- nvinfo : EIATTR_KPARAM_INFO
	.align		4
.L_18:
        /*0058*/ 	.byte	0x04, 0x17
        /*005a*/ 	.short	(.L_20 - .L_19)
.L_19:
        /*005c*/ 	.word	0x00000000
        /*0060*/ 	.short	0x0014
        /*0062*/ 	.short	0x0064
        /*0064*/ 	.byte	0x00, 0xf0, 0x11, 0x00


	//----- nvinfo : EIATTR_KPARAM_INFO
	.align		4
.L_20:
        /*0068*/ 	.byte	0x04, 0x17
        /*006a*/ 	.short	(.L_22 - .L_21)
.L_21:
        /*006c*/ 	.word	0x00000000
        /*0070*/ 	.short	0x0013
        /*0072*/ 	.short	0x0060
        /*0074*/ 	.byte	0x00, 0xf0, 0x11, 0x00


	//----- nvinfo : EIATTR_KPARAM_INFO
	.align		4
.L_22:
        /*0078*/ 	.byte	0x04, 0x17
        /*007a*/ 	.short	(.L_24 - .L_23)
.L_23:
        /*007c*/ 	.word	0x00000000
        /*0080*/ 	.short	0x0012
        /*0082*/ 	.short	0x005c
        /*0084*/ 	.byte	0x00, 0xf0, 0x11, 0x00


	//----- nvinfo : EIATTR_KPARAM_INFO
	.align		4
.L_24:
        /*0088*/ 	.byte	0x04, 0x17
        /*008a*/ 	.short	(.L_26 - .L_25)
.L_25:
        /*008c*/ 	.word	0x00000000
        /*0090*/ 	.short	0x0011
        /*0092*/ 	.short	0x0058
        /*0094*/ 	.byte	0x00, 0xf0, 0x11, 0x00


	//----- nvinfo : EIATTR_KPARAM_INFO
	.align		4
.L_26:
        /*0098*/ 	.byte	0x04, 0x17
        /*009a*/ 	.short	(.L_28 - .L_27)
.L_27:
        /*009c*/ 	.word	0x00000000
        /*00a0*/ 	.short	0x0010
        /*00a2*/ 	.short	0x0054
        /*00a4*/ 	.byte	0x00, 0xf0, 0x11, 0x00


	//----- nvinfo : EIATTR_KPARAM_INFO
	.align		4
.L_28:
        /*00a8*/ 	.byte	0x04, 0x17
        /*00aa*/ 	.short	(.L_30 - .L_29)
.L_29:
        /*00ac*/ 	.word	0x00000000
        /*00b0*/ 	.short	0x000f
        /*00b2*/ 	.short	0x0050
        /*00b4*/ 	.byte	0x00, 0xf0, 0x11, 0x00


	//----- nvinfo : EIATTR_KPARAM_INFO
	.align		4
.L_30:
        /*00b8*/ 	.byte	0x04, 0x17
        /*00ba*/ 	.short	(.L_32 - .L_31)
.L_31:
        /*00bc*/ 	.word	0x00000000
        /*00c0*/ 	.short	0x000e
        /*00c2*/ 	.short	0x004c
        /*00c4*/ 	.byte	0x00, 0xf0, 0x11, 0x00


	//----- nvinfo : EIATTR_KPARAM_INFO
	.align		4
.L_32:
        /*00c8*/ 	.byte	0x04, 0x17
        /*00ca*/ 	.short	(.L_34 - .L_33)
.L_33:
        /*00cc*/ 	.word	0x00000000
        /*00d0*/ 	.short	0x000d
        /*00d2*/ 	.short	0x0048
        /*00d4*/ 	.byte	0x00, 0xf0, 0x11, 0x00


	//----- nvinfo : EIATTR_KPARAM_INFO
	.align		4
.L_34:
        /*00d8*/ 	.byte	0x04, 0x17
        /*00da*/ 	.short	(.L_36 - .L_35)
.L_35:
        /*00dc*/ 	.word	0x00000000
        /*00e0*/ 	.short	0x000c
        /*00e2*/ 	.short	0x0044
        /*00e4*/ 	.byte	0x00, 0xf0, 0x11, 0x00


	//----- nvinfo : EIATTR_KPARAM_INFO
	.align		4
.L_36:
        /*00e8*/ 	.byte	0x04, 0x17
        /*00ea*/ 	.short	(.L_38 - .L_37)
.L_37:
        /*00ec*/ 	.word	0x00000000
        /*00f0*/ 	.short	0x000b
        /*00f2*/ 	.short	0x0040
        /*00f4*/ 	.byte	0x00, 0xf0, 0x11, 0x00


	//----- nvinfo : EIATTR_KPARAM_INFO
	.align		4
.L_38:
        /*00f8*/ 	.byte	0x04, 0x17
        /*00fa*/ 	.short	(.L_40 - .L_39)
.L_39:
        /*00fc*/ 	.word	0x00000000
        /*0100*/ 	.short	0x000a
        /*0102*/ 	.short	0x003c
        /*0104*/ 	.byte	0x00, 0xf0, 0x11, 0x00


	//----- nvinfo : EIATTR_KPARAM_INFO
	.align		4
.L_40:
        /*0108*/ 	.byte	0x04, 0x17
        /*010a*/ 	.short	(.L_42 - .L_41)
.L_41:
        /*010c*/ 	.word	0x00000000
        /*0110*/ 	.short	0x0009
        /*0112*/ 	.short	0x0038
        /*0114*/ 	.byte	0x00, 0xf0, 0x11, 0x00


	//----- nvinfo : EIATTR_KPARAM_INFO
	.align		4
.L_42:
        /*0118*/ 	.byte	0x04, 0x17
        /*011a*/ 	.short	(.L_44 - .L_43)
.L_43:
        /*011c*/ 	.word	0x00000000
        /*0120*/ 	.short	0x0008
        /*0122*/ 	.short	0x0034
        /*0124*/ 	.byte	0x00, 0xf0, 0x11, 0x00


	//----- nvinfo : EIATTR_KPARAM_INFO
	.align		4
.L_44:
        /*0128*/ 	.byte	0x04, 0x17
        /*012a*/ 	.short	(.L_46 - .L_45)
.L_45:
        /*012c*/ 	.word	0x00000000
        /*0130*/ 	.short	0x0007
        /*0132*/ 	.short	0x0030
        /*0134*/ 	.byte	0x00, 0xf0, 0x11, 0x00


	//----- nvinfo : EIATTR_KPARAM_INFO
	.align		4
.L_46:
        /*0138*/ 	.byte	0x04, 0x17
        /*013a*/ 	.short	(.L_48 - .L_47)
.L_47:
        /*013c*/ 	.word	0x00000000
        /*0140*/ 	.short	0x0006
        /*0142*/ 	.short	0x002c
        /*0144*/ 	.byte	0x00, 0xf0, 0x11, 0x00


	//----- nvinfo : EIATTR_KPARAM_INFO
	.align		4
.L_48:
        /*0148*/ 	.byte	0x04, 0x17
        /*014a*/ 	.short	(.L_50 - .L_49)
.L_49:
        /*014c*/ 	.word	0x00000000
        /*0150*/ 	.short	0x0005
        /*0152*/ 	.short	0x0028
        /*0154*/ 	.byte	0x00, 0xf0, 0x11, 0x00


	//----- nvinfo : EIATTR_KPARAM_INFO
	.align		4
.L_50:
        /*0158*/ 	.byte	0x04, 0x17
        /*015a*/ 	.short	(.L_52 - .L_51)
.L_51:
        /*015c*/ 	.word	0x00000000
        /*0160*/ 	.short	0x0004
        /*0162*/ 	.short	0x0020
        /*0164*/ 	.byte	0x00, 0xf4, 0x21, 0x00


	//----- nvinfo : EIATTR_KPARAM_INFO
	.align		4
.L_52:
        /*0168*/ 	.byte	0x04, 0x17
        /*016a*/ 	.short	(.L_54 - .L_53)
.L_53:
        /*016c*/ 	.word	0x00000000
        /*0170*/ 	.short	0x0003
        /*0172*/ 	.short	0x0018
        /*0174*/ 	.byte	0x00, 0xf4, 0x21, 0x00


	//----- nvinfo : EIATTR_KPARAM_INFO
	.align		4
.L_54:
        /*0178*/ 	.byte	0x04, 0x17
        /*017a*/ 	.short	(.L_56 - .L_55)
.L_55:
        /*017c*/ 	.word	0x00000000
        /*0180*/ 	.short	0x0002
        /*0182*/ 	.short	0x0010
        /*0184*/ 	.byte	0x00, 0xf4, 0x21, 0x00


	//----- nvinfo : EIATTR_KPARAM_INFO
	.align		4
.L_56:
        /*0188*/ 	.byte	0x04, 0x17
        /*018a*/ 	.short	(.L_58 - .L_57)
.L_57:
        /*018c*/ 	.word	0x00000000
        /*0190*/ 	.short	0x0001
        /*0192*/ 	.short	0x0008
        /*0194*/ 	.byte	0x00, 0xf4, 0x21, 0x00


	//----- nvinfo : EIATTR_KPARAM_INFO
	.align		4
.L_58:
        /*0198*/ 	.byte	0x04, 0x17
        /*019a*/ 	.short	(.L_60 - .L_59)
.L_59:
        /*019c*/ 	.word	0x00000000
        /*01a0*/ 	.short	0x0000
        /*01a2*/ 	.short	0x0000
        /*01a4*/ 	.byte	0x00, 0xf4, 0x21, 0x00


	//----- nvinfo : EIATTR_SPARSE_MMA_MASK
	.align		4
.L_60:
        /*01a8*/ 	.byte	0x03, 0x50
        /*01aa*/ 	.short	0x0000


	//----- nvinfo : EIATTR_MAXREG_COUNT
	.align		4
        /*01ac*/ 	.byte	0x03, 0x1b
        /*01ae*/ 	.short	0x00ff


	//----- nvinfo : EIATTR_NUM_BARRIERS
	.align		4
        /*01b0*/ 	.byte	0x02, 0x4c
        /*01b2*/ 	.byte	0x01
	.zero		1


	//----- nvinfo : EIATTR_ANNOTATIONS
	.align		4
        /*01b4*/ 	.byte	0x04, 0x55
        /*01b6*/ 	.short	(.L_62 - .L_61)


	//   ....[0]....
.L_61:
        /*01b8*/ 	.word	0x00000001
        /*01bc*/ 	.byte	0xc0, 0x17, 0x00, 0x00, 0x01, 0x00, 0x00, 0x00, 0xf0, 0x17, 0x00, 0x00, 0x01, 0x00, 0x00, 0x00
        /* <DEDUP_REMOVED lines=77> */
        /*069c*/ 	.byte	0xb0, 0xb0, 0x00, 0x00, 0x01, 0x00, 0x00, 0x00, 0xc0, 0xb0, 0x00, 0x00


	//----- nvinfo : EIATTR_MERCURY_ISA_VERSION
	.align		4
.L_62:
        /*06a8*/ 	.byte	0x03, 0x5f
        /*06aa*/ 	.short	0x0101


	//----- nvinfo : EIATTR_COOP_GROUP_MASK_REGIDS
	.align		4
        /*06ac*/ 	.byte	0x04, 0x29
        /*06ae*/ 	.short	(.L_64 - .L_63)


	//   ....[0]....
.L_63:
        /*06b0*/ 	.word	0xffffffff


	//   ....[1]....
        /*06b4*/ 	.word	0xffffffff


	//   ....[2]....
        /*06b8*/ 	.word	0xffffffff


	//   ....[3]....
        /*06bc*/ 	.word	0xffffffff


	//   ....[4]....
        /*06c0*/ 	.word	0xffffffff


	//   ....[5]....
        /*06c4*/ 	.word	0xffffffff


	//   ....[6]....
        /*06c8*/ 	.word	0xffffffff


	//   ....[7]....
        /*06cc*/ 	.word	0xffffffff


	//   ....[8]....
        /*06d0*/ 	.word	0xffffffff


	//   ....[9]....
        /*06d4*/ 	.word	0xffffffff


	//   ....[10]....
        /*06d8*/ 	.word	0xffffffff


	//   ....[11]....
        /*06dc*/ 	.word	0xffffffff


	//   ....[12]....
        /*06e0*/ 	.word	0xffffffff


	//   ....[13]....
        /*06e4*/ 	.word	0xffffffff


	//   ....[14]....
        /*06e8*/ 	.word	0xffffffff


	//   ....[15]....
        /*06ec*/ 	.word	0xffffffff


	//----- nvinfo : EIATTR_COOP_GROUP_INSTR_OFFSETS
	.align		4
.L_64:
        /*06f0*/ 	.byte	0x04, 0x28
        /*06f2*/ 	.short	(.L_66 - .L_65)


	//   ....[0]....
.L_65:
        /*06f4*/ 	.word	0x00007230


	//   ....[1]....
        /*06f8*/ 	.word	0x000074b0


	//   ....[2]....
        /*06fc*/ 	.word	0x000079b0


	//   ....[3]....
        /*0700*/ 	.word	0x00007a60


	//   ....[4]....
        /*0704*/ 	.word	0x000080c0


	//   ....[5]....
        /*0708*/ 	.word	0x000081b0


	//   ....[6]....
        /*070c*/ 	.word	0x00008a10


	//   ....[7]....
        /*0710*/ 	.word	0x00008a30


	//   ....[8]....
        /*0714*/ 	.word	0x0000ad70


	//   ....[9]....
        /*0718*/ 	.word	0x0000ad80


	//   ....[10]....
        /*071c*/ 	.word	0x0000ad90


	//   ....[11]....
        /*0720*/ 	.word	0x0000ada0


	//   ....[12]....
        /*0724*/ 	.word	0x0000ae10


	//   ....[13]....
        /*0728*/ 	.word	0x0000ae20


	//   ....[14]....
        /*072c*/ 	.word	0x0000ae30


	//   ....[15]....
        /*0730*/ 	.word	0x0000ae40


	//----- nvinfo : EIATTR_EXIT_INSTR_OFFSETS
	.align		4
.L_66:
        /*0734*/ 	.byte	0x04, 0x1c
        /*0736*/ 	.short	(.L_68 - .L_67)


	//   ....[0]....
.L_67:
        /*0738*/ 	.word	0x0000e3c0


	//----- nvinfo : EIATTR_REQNTID
	.align		4
.L_68:
        /*073c*/ 	.byte	0x04, 0x10
        /*073e*/ 	.short	(.L_70 - .L_69)
.L_69:
        /*0740*/ 	.word	0x00000100
        /*0744*/ 	.word	0x00000001
        /*0748*/ 	.word	0x00000001


	//----- nvinfo : EIATTR_CBANK_PARAM_SIZE
	.align		4
.L_70:
        /*074c*/ 	.byte	0x03, 0x19
        /*074e*/ 	.short	0x0088


	//----- nvinfo : EIATTR_PARAM_CBANK
	.align		4
        /*0750*/ 	.byte	0x04, 0x0a
        /*0752*/ 	.short	(.L_72 - .L_71)
	.align		4
.L_71:
        /*0754*/ 	.word	index@(.nv.constant0.attn_fwd)
        /*0758*/ 	.short	0x0210
        /*075a*/ 	.short	0x0088


	//----- nvinfo : EIATTR_SW_WAR
	.align		4
.L_72:
        /*075c*/ 	.byte	0x04, 0x36
        /*075e*/ 	.short	(.L_74 - .L_73)
.L_73:
        /*0760*/ 	.word	0x00000008
.L_74:


//--------------------- .nv.callgraph             --------------------------
	.section	.nv.callgraph,"",@"SHT_CUDA_CALLGRAPH"
	.align	4
	.sectionentsize	8
	.align		4
        /*0000*/ 	.word	0x00000000
	.align		4
        /*0004*/ 	.word	0xffffffff
	.align		4
        /*0008*/ 	.word	0x00000000
	.align		4
        /*000c*/ 	.word	0xfffffffe
	.align		4
        /*0010*/ 	.word	0x00000000
	.align		4
        /*0014*/ 	.word	0xfffffffd
	.align		4
        /*0018*/ 	.word	0x00000000
	.align		4
        /*001c*/ 	.word	0xfffffffc


//--------------------- .nv.constant4             --------------------------
	.section	.nv.constant4,"a",@progbits
	.align	8
	.align		8
.nv.constant4:
        /*0000*/ 	.dword	_$_str


//--------------------- .text.attn_fwd            --------------------------
	.section	.text.attn_fwd,"ax",@progbits
	.align	128
        .global         attn_fwd
        .type           attn_fwd,@function
        .size           attn_fwd,(.L_x_3 - attn_fwd)
        .other          attn_fwd,@"STO_CUDA_ENTRY STV_DEFAULT"
attn_fwd:
.text.attn_fwd:
[----:B------:R-:W0:Y:S01]  /*0000*/  LDC R1, c[0x0][0x28] ;  /* 0x00000a00ff017b82 */ /* 0x000e220000000800 */
[----:B------:R-:W1:Y:S07]  /*0010*/  S2R R0, SR_CTAID.X ;  /* 0x0000000000007919 */ /* 0x000e6e0000002500 */
[----:B------:R-:W2:Y:S01]  /*0020*/  S2UR UR6, SR_CTAID.Y ;  /* 0x00000000000679c3 */ /* 0x000ea20000002600 */
[----:B------:R-:W-:Y:S01]  /*0030*/  ULDC.64 UR4, c[0x0][0x240] ;  /* 0x0000900000047ab9 */ /* 0x000fe20000000a00 */
[----:B------:R-:W-:Y:S01]  /*0040*/  ULDC.64 UR20, c[0x0][0x208] ;  /* 0x0000820000147ab9 */ /* 0x000fe20000000a00 */
[----:B------:R-:W1:Y:S01]  /*0050*/  S2R R216, SR_TID.X ;  /* 0x0000000000d87919 */ /* 0x000e620000002100 */
[----:B0-----:R-:W-:-:S04]  /*0060*/  VIADD R1, R1, 0xfffffdd8 ;  /* 0xfffffdd801017836 */ /* 0x001fc80000000000 */
[----:B------:R-:W0:Y:S08]  /*0070*/  LDC.64 R4, c[0x0][0x210] ;  /* 0x00008400ff047b82 */ /* 0x000e300000000a00 */
[----:B------:R-:W3:Y:S01]  /*0080*/  LDC R143, c[0x0][0x248] ;  /* 0x00009200ff8f7b82 */ /* 0x000ee20000000800 */
[----:B--2---:R-:W-:-:S04]  /*0090*/  UIMAD UR4, UR6, UR4, URZ ;  /* 0x00000004060472a4 */ /* 0x004fc8000f8e023f */
[----:B------:R-:W-:Y:S01]  /*00a0*/  USHF.L.U32 UR7, UR4, 0x1, URZ ;  /* 0x0000000104077899 */ /* 0x000fe2000800063f */
[----:B-1----:R-:W-:-:S05]  /*00b0*/  PRMT R2, R216, 0x6540, R0 ;  /* 0x00006540d8027816 */ /* 0x002fca0000000000 */
[----:B------:R-:W-:Y:S01]  /*00c0*/  IMAD R2, R2, UR5, RZ ;  /* 0x0000000502027c24 */ /* 0x000fe2000f8e02ff */
[----:B------:R-:W-:Y:S01]  /*00d0*/  UIMAD.WIDE UR4, UR4, 0x2, URZ ;  /* 0x00000002040478a5 */ /* 0x000fe2000f8e023f */
[----:B---3--:R-:W-:Y:S02]  /*00e0*/  IMAD R9, R143, 0x50, RZ ;  /* 0x000000508f097824 */ /* 0x008fe400078e02ff */
[C---:B------:R-:W-:Y:S02]  /*00f0*/  IMAD.SHL.U32 R17, R2.reuse, 0x2, RZ ;  /* 0x0000000202117824 */ /* 0x040fe400078e00ff */
[----:B------:R-:W-:-:S03]  /*0100*/  IMAD.HI R2, R2, 0x2, RZ ;  /* 0x0000000202027827 */ /* 0x000fc600078e02ff */
[----:B0-----:R-:W-:Y:S01]  /*0110*/  IADD3 R16, P0, P1, R17, UR7, R4 ;  /* 0x0000000711107c10 */ /* 0x001fe2000f91e004 */
[C---:B------:R-:W-:Y:S02]  /*0120*/  IMAD.SHL.U32 R7, R143.reuse, 0x8, RZ ;  /* 0x000000088f077824 */ /* 0x040fe400078e00ff */
[C---:B------:R-:W-:Y:S01]  /*0130*/  IMAD R27, R143.reuse, 0x28, RZ ;  /* 0x000000288f1b7824 */ /* 0x040fe200078e02ff */
[----:B------:R-:W-:Y:S01]  /*0140*/  IADD3.X R17, R2, UR5, R5, P0, P1 ;  /* 0x0000000502117c10 */ /* 0x000fe200087e2405 */
[C---:B------:R-:W-:Y:S01]  /*0150*/  IMAD R13, R143.reuse, 0xa, RZ ;  /* 0x0000000a8f0d7824 */ /* 0x040fe200078e02ff */
[CC--:B------:R-:W-:Y:S01]  /*0160*/  LEA R8, P3, R143.reuse, R16.reuse, 0x4 ;  /* 0x000000108f087211 */ /* 0x0c0fe200078620ff */
[----:B------:R-:W-:Y:S01]  /*0170*/  IMAD R21, R143, 0x14, RZ ;  /* 0x000000148f157824 */ /* 0x000fe200078e02ff */
[-C--:B------:R-:W-:Y:S01]  /*0180*/  IADD3 R2, P0, R9, R16.reuse, RZ ;  /* 0x0000001009027210 */ /* 0x080fe20007f1e0ff */
[----:B------:R-:W-:Y:S01]  /*0190*/  IMAD R11, R143, 0x6, RZ ;  /* 0x000000068f0b7824 */ /* 0x000fe200078e02ff */
[-C--:B------:R-:W-:Y:S01]  /*01a0*/  LEA.HI.X.SX32 R9, R7, R17.reuse, 0x1, P3 ;  /* 0x0000001107097211 */ /* 0x080fe200018f0eff */
[----:B------:R-:W-:Y:S01]  /*01b0*/  IMAD R15, R143, 0x60, RZ ;  /* 0x000000608f0f7824 */ /* 0x000fe200078e02ff */
[-C--:B------:R-:W-:Y:S01]  /*01c0*/  IADD3 R20, P3, R27, R16.reuse, RZ ;  /* 0x000000101b147210 */ /* 0x080fe20007f7e0ff */
[----:B------:R-:W-:Y:S01]  /*01d0*/  IMAD R3, R143, 0x5, RZ ;  /* 0x000000058f037824 */ /* 0x000fe200078e02ff */
[-C--:B------:R-:W-:Y:S01]  /*01e0*/  IADD3 R14, P2, R13, R16.reuse, RZ ;  /* 0x000000100d0e7210 */ /* 0x080fe20007f5e0ff */
        /* <DEDUP_REMOVED lines=8> */
[----:B------:R-:W-:Y:S01]  /*0270*/  IMAD.SHL.U32 R23, R143, 0x20, RZ ;  /* 0x000000208f177824 */ /* 0x000fe200078e00ff */
[-C--:B------:R-:W-:Y:S01]  /*0280*/  LEA.HI.X.SX32 R15, R3, R17.reuse, 0x1, P2 ;  /* 0x00000011030f7211 */ /* 0x080fe200010f0eff */
[----:B------:R-:W-:Y:S01]  /*0290*/  IMAD R33, R143, 0xc, RZ ;  /* 0x0000000c8f217824 */ /* 0x000fe200078e02ff */
[-C--:B------:R-:W-:Y:S01]  /*02a0*/  LEA.HI.X.SX32 R3, R27, R17.reuse, 0x1, P0 ;  /* 0x000000111b037211 */ /* 0x080fe200000f0eff */
[----:B------:R-:W-:Y:S01]  /*02b0*/  IMAD R45, R143, 0x1c, RZ ;  /* 0x0000001c8f2d7824 */ /* 0x000fe200078e02ff */
[-C--:B------:R-:W-:Y:S01]  /*02c0*/  LEA.HI.X.SX32 R7, R13, R17.reuse, 0x1, P1 ;  /* 0x000000110d077211 */ /* 0x080fe200008f0eff */
[----:B------:R-:W-:Y:S01]  /*02d0*/  IMAD R75, R143, 0x70, RZ ;  /* 0x000000708f4b7824 */ /* 0x000fe200078e02ff */
[-C--:B------:R-:W-:Y:S01]  /*02e0*/  LEA.HI.X.SX32 R27, R5, R17.reuse, 0x1, P3 ;  /* 0x00000011051b7211 */ /* 0x080fe200018f0eff */
[C---:B------:R-:W-:Y:S01]  /*02f0*/  IMAD R187, R143.reuse, 0x7e, RZ ;  /* 0x0000007e8fbb7824 */ /* 0x040fe200078e02ff */
[CC--:B------:R-:W-:Y:S01]  /*0300*/  LEA R22, P1, R143.reuse, R16.reuse, 0x6 ;  /* 0x000000108f167211 */ /* 0x0c0fe200078230ff */
[----:B------:R-:W-:Y:S01]  /*0310*/  IMAD.SHL.U32 R19, R143, 0x10, RZ ;  /* 0x000000108f137824 */ /* 0x000fe200078e00ff */
[-C--:B------:R-:W-:Y:S01]  /*0320*/  IADD3 R34, P3, R41, R16.reuse, RZ ;  /* 0x0000001029227210 */ /* 0x080fe20007f7e0ff */
[----:B------:R-:W-:Y:S01]  /*0330*/  IMAD.SHL.U32 R25, R143, 0x2, RZ ;  /* 0x000000028f197824 */ /* 0x000fe200078e00ff */
[-C--:B------:R-:W-:Y:S01]  /*0340*/  LEA.HI.X.SX32 R13, R41, R17.reuse, 0x1, P5 ;  /* 0x00000011290d7211 */ /* 0x080fe200028f0eff */
[----:B------:R-:W-:Y:S01]  /*0350*/  IMAD R31, R143, 0x42, RZ ;  /* 0x000000428f1f7824 */ /* 0x000fe200078e02ff */
[-C--:B------:R-:W-:Y:S01]  /*0360*/  IADD3 R44, P5, R51, R16.reuse, RZ ;  /* 0x00000010332c7210 */ /* 0x080fe20007fbe0ff */
[C---:B------:R-:W-:Y:S01]  /*0370*/  IMAD R43, R143.reuse, 0xe, RZ ;  /* 0x0000000e8f2b7824 */ /* 0x040fe200078e02ff */
[CC--:B------:R-:W-:Y:S01]  /*0380*/  LEA R18, P2, R143.reuse, R16.reuse, 0x5 ;  /* 0x000000108f127211 */ /* 0x0c0fe200078428ff */
[----:B------:R-:W-:Y:S01]  /*0390*/  IMAD R55, R143, 0x3f, RZ ;  /* 0x0000003f8f377824 */ /* 0x000fe200078e02ff */
[-C--:B------:R-:W-:Y:S01]  /*03a0*/  IADD3 R32, P0, R35, R16.reuse, RZ ;  /* 0x0000001023207210 */ /* 0x080fe20007f1e0ff */
[----:B------:R-:W-:Y:S01]  /*03b0*/  IMAD R59, R143, 0x12, RZ ;  /* 0x000000128f3b7824 */ /* 0x000fe200078e02ff */
[-C--:B------:R-:W-:Y:S01]  /*03c0*/  LEA.HI.X.SX32 R23, R23, R17.reuse, 0x1, P1 ;  /* 0x0000001117177211 */ /* 0x080fe200008f0eff */
[----:B------:R-:W-:Y:S01]  /*03d0*/  IMAD R37, R143, 0x7, RZ ;  /* 0x000000078f257824 */ /* 0x000fe200078e02ff */
[-C--:B------:R-:W-:Y:S01]  /*03e0*/  LEA.HI.X.SX32 R35, R35, R17.reuse, 0x1, P3 ;  /* 0x0000001123237211 */ /* 0x080fe200018f0eff */
[----:B------:R-:W-:Y:S01]  /*03f0*/  IMAD R69, R143, 0x46, RZ ;  /* 0x000000468f457824 */ /* 0x000fe200078e02ff */
[-C--:B------:R-:W-:Y:S01]  /*0400*/  IADD3 R30, P1, R33, R16.reuse, RZ ;  /* 0x00000010211e7210 */ /* 0x080fe20007f3e0ff */
[----:B------:R-:W-:Y:S01]  /*0410*/  IMAD R73, R143, 0x48, RZ ;  /* 0x000000488f497824 */ /* 0x000fe200078e02ff */
[-C--:B------:R-:W-:Y:S01]  /*0420*/  IADD3 R42, P3, R45, R16.reuse, RZ ;  /* 0x000000102d2a7210 */ /* 0x080fe20007f7e0ff */
[----:B------:R-:W-:Y:S01]  /*0430*/  IMAD.SHL.U32 R29, R143, 0x4, RZ ;  /* 0x000000048f1d7824 */ /* 0x000fe200078e00ff */
[-C--:B------:R-:W-:Y:S01]  /*0440*/  IADD3 R10, P6, R75, R16.reuse, RZ ;  /* 0x000000104b0a7210 */ /* 0x080fe20007fde0ff */
        /* <DEDUP_REMOVED lines=17> */
[-C--:B------:R-:W-:Y:S01]  /*0560*/  LEA.HI.X.SX32 R11, R51, R17.reuse, 0x1, P6 ;  /* 0x00000011330b7211 */ /* 0x080fe200030f0eff */
[----:B------:R-:W-:Y:S01]  /*0570*/  IMAD R99, R143, 0x26, RZ ;  /* 0x000000268f637824 */ /* 0x000fe200078e02ff */
[-C--:B------:R-:W-:Y:S01]  /*0580*/  LEA.HI.X.SX32 R5, R55, R17.reuse, 0x1, P4 ;  /* 0x0000001137057211 */ /* 0x080fe200020f0eff */
[C---:B------:R-:W-:Y:S01]  /*0590*/  IMAD R95, R143.reuse, 0x24, RZ ;  /* 0x000000248f5f7824 */ /* 0x040fe200078e02ff */
[CC--:B------:R-:W-:Y:S01]  /*05a0*/  LEA R72, P6, R143.reuse, R16.reuse, 0x2 ;  /* 0x000000108f487211 */ /* 0x0c0fe200078c10ff */
[C---:B------:R-:W-:Y:S01]  /*05b0*/  IMAD R57, R143.reuse, 0x11, RZ ;  /* 0x000000118f397824 */ /* 0x040fe200078e02ff */
[CC--:B------:R-:W-:Y:S01]  /*05c0*/  LEA R68, P4, R143.reuse, R16.reuse, 0x3 ;  /* 0x000000108f447211 */ /* 0x0c0fe200078818ff */
[C---:B------:R-:W-:Y:S01]  /*05d0*/  IMAD R63, R143.reuse, 0x13, RZ ;  /* 0x000000138f3f7824 */ /* 0x040fe200078e02ff */
[CC--:B------:R-:W-:Y:S01]  /*05e0*/  LEA.HI.X.SX32 R75, R143.reuse, R17.reuse, 0x1, P5 ;  /* 0x000000118f4b7211 */ /* 0x0c0fe200028f0eff */
        /* <DEDUP_REMOVED lines=100> */
[----:B------:R0:W2:Y:S01]  /*0c30*/  LDG.E.U16 R116, desc[UR20][R16.64] ;  /* 0x0000001410747981 */ /* 0x0000a2000c1e1500 */
[-C--:B------:R-:W-:Y:S01]  /*0c40*/  IADD3 R98, P0, R151, R16.reuse, RZ ;  /* 0x0000001097627210 */ /* 0x080fe20007f1e0ff */
[----:B------:R-:W-:Y:S01]  /*0c50*/  IMAD R133, R143, 0x37, RZ ;  /* 0x000000378f857824 */ /* 0x000fe200078e02ff */
[----:B------:R-:W-:Y:S01]  /*0c60*/  IADD3 R122, P2, R161, R16, RZ ;  /* 0x00000010a17a7210 */ /* 0x000fe20007f5e0ff */
[----:B------:R-:W3:Y:S01]  /*0c70*/  LDG.E.U16 R8, desc[UR20][R8.64] ;  /* 0x0000001408087981 */ /* 0x000ee2000c1e1500 */
[----:B------:R-:W-:-:S02]  /*0c80*/  LEA.HI.X.SX32 R85, R97, R17, 0x1, P6 ;  /* 0x0000001161557211 */ /* 0x000fc400030f0eff */
[-C--:B------:R-:W-:Y:S01]  /*0c90*/  LEA.HI.X.SX32 R89, R101, R17.reuse, 0x1, P5 ;  /* 0x0000001165597211 */ /* 0x080fe200028f0eff */
[----:B------:R-:W4:Y:S01]  /*0ca0*/  LDG.E.U16 R18, desc[UR20][R18.64] ;  /* 0x0000001412127981 */ /* 0x000f22000c1e1500 */
[-C--:B------:R-:W-:Y:S02]  /*0cb0*/  IADD3 R94, P6, R155, R16.reuse, RZ ;  /* 0x000000109b5e7210 */ /* 0x080fe40007fde0ff */
[-C--:B------:R-:W-:Y:S01]  /*0cc0*/  LEA.HI.X.SX32 R87, R99, R17.reuse, 0x1, P4 ;  /* 0x0000001163577211 */ /* 0x080fe200020f0eff */
[----:B------:R-:W5:Y:S01]  /*0cd0*/  LDG.E.U16 R22, desc[UR20][R22.64] ;  /* 0x0000001416167981 */ /* 0x000f62000c1e1500 */
[-C--:B------:R-:W-:Y:S02]  /*0ce0*/  LEA.HI.X.SX32 R101, R105, R17.reuse, 0x1, P1 ;  /* 0x0000001169657211 */ /* 0x080fe400008f0eff */
[----:B------:R-:W-:Y:S01]  /*0cf0*/  LEA.HI.X.SX32 R91, R111, R17, 0x1, P3 ;  /* 0x000000116f5b7211 */ /* 0x000fe200018f0eff */
[----:B------:R-:W5:Y:S01]  /*0d00*/  LDG.E.U16 R2, desc[UR20][R2.64] ;  /* 0x0000001402027981 */ /* 0x000f62000c1e1500 */
[----:B------:R-:W-:-:S02]  /*0d10*/  IADD3 R92, P4, R157, R16, RZ ;  /* 0x000000109d5c7210 */ /* 0x000fc40007f9e0ff */
[-C--:B------:R-:W-:Y:S01]  /*0d20*/  IADD3 R120, P1, R163, R16.reuse, RZ ;  /* 0x00000010a3787210 */ /* 0x080fe20007f3e0ff */
[----:B------:R-:W5:Y:S01]  /*0d30*/  LDG.E.U16 R34, desc[UR20][R34.64] ;  /* 0x0000001422227981 */ /* 0x000f62000c1e1500 */
[-C--:B------:R-:W-:Y:S02]  /*0d40*/  LEA.HI.X.SX32 R99, R107, R17.reuse, 0x1, P0 ;  /* 0x000000116b637211 */ /* 0x080fe400000f0eff */
[-C--:B------:R-:W-:Y:S01]  /*0d50*/  IADD3 R110, P3, R167, R16.reuse, RZ ;  /* 0x00000010a76e7210 */ /* 0x080fe20007f7e0ff */
[----:B------:R-:W5:Y:S01]  /*0d60*/  LDG.E.U16 R12, desc[UR20][R12.64] ;  /* 0x000000140c0c7981 */ /* 0x000f62000c1e1500 */
[----:B------:R-:W-:Y:S02]  /*0d70*/  LEA.HI.X.SX32 R123, R119, R17, 0x1, P2 ;  /* 0x00000011777b7211 */ /* 0x000fe400010f0eff */
[-C--:B------:R-:W-:Y:S01]  /*0d80*/  IADD3 R112, P0, R165, R16.reuse, RZ ;  /* 0x00000010a5707210 */ /* 0x080fe20007f1e0ff */
[----:B------:R-:W5:Y:S01]  /*0d90*/  LDG.E.U16 R11, desc[UR20][R10.64] ;  /* 0x000000140a0b7981 */ /* 0x000f62000c1e1500 */
[----:B------:R-:W-:-:S02]  /*0da0*/  IADD3 R126, P2, R175, R16, RZ ;  /* 0x00000010af7e7210 */ /* 0x000fc40007f5e0ff */
[-C--:B------:R-:W-:Y:S01]  /*0db0*/  LEA.HI.X.SX32 R95, R113, R17.reuse, 0x1, P6 ;  /* 0x00000011715f7211 */ /* 0x080fe200030f0eff */
[----:B------:R-:W5:Y:S01]  /*0dc0*/  LDG.E.U16 R74, desc[UR20][R74.64] ;  /* 0x000000144a4a7981 */ /* 0x000f62000c1e1500 */
[-C--:B------:R-:W-:Y:S02]  /*0dd0*/  IADD3 R106, P6, R169, R16.reuse, RZ ;  /* 0x00000010a96a7210 */ /* 0x080fe40007fde0ff */
[-C--:B------:R-:W-:Y:S01]  /*0de0*/  LEA.HI.X.SX32 R93, R115, R17.reuse, 0x1, P4 ;  /* 0x00000011735d7211 */ /* 0x080fe200020f0eff */
[----:B------:R-:W-:Y:S01]  /*0df0*/  IMAD R115, R143, 0x3b, RZ ;  /* 0x0000003b8f737824 */ /* 0x000fe200078e02ff */
[-C--:B------:R-:W-:Y:S01]  /*0e00*/  LEA.HI.X.SX32 R121, R121, R17.reuse, 0x1, P1 ;  /* 0x0000001179797211 */ /* 0x080fe200008f0eff */
[----:B------:R-:W5:Y:S01]  /*0e10*/  LDG.E.U16 R50, desc[UR20][R50.64] ;  /* 0x0000001432327981 */ /* 0x000f62000c1e1500 */
[----:B------:R-:W-:Y:S02]  /*0e20*/  LEA.HI.X.SX32 R111, R127, R17, 0x1, P3 ;  /* 0x000000117f6f7211 */ /* 0x000fe400018f0eff */
[-C--:B------:R-:W-:Y:S01]  /*0e30*/  IADD3 R96, P5, R159, R16.reuse, RZ ;  /* 0x000000109f607210 */ /* 0x080fe20007fbe0ff */
[----:B------:R-:W5:Y:S01]  /*0e40*/  LDG.E.U16 R46, desc[UR20][R46.64] ;  /* 0x000000142e2e7981 */ /* 0x000f62000c1e1500 */
[----:B------:R-:W-:-:S02]  /*0e50*/  IADD3 R128, P1, R177, R16, RZ ;  /* 0x00000010b1807210 */ /* 0x000fc40007f3e0ff */
[-C--:B------:R-:W-:Y:S01]  /*0e60*/  LEA.HI.X.SX32 R113, R125, R17.reuse, 0x1, P0 ;  /* 0x000000117d717211 */ /* 0x080fe200000f0eff */
[----:B------:R-:W5:Y:S01]  /*0e70*/  LDG.E.U16 R66, desc[UR20][R66.64] ;  /* 0x0000001442427981 */ /* 0x000f62000c1e1500 */
[-C--:B------:R-:W-:Y:S02]  /*0e80*/  LEA.HI.X.SX32 R127, R135, R17.reuse, 0x1, P2 ;  /* 0x00000011877f7211 */ /* 0x080fe400010f0eff */
[-C--:B------:R-:W-:Y:S01]  /*0e90*/  IADD3 R124, P0, R179, R16.reuse, RZ ;  /* 0x00000010b37c7210 */ /* 0x080fe20007f1e0ff */
[----:B------:R-:W5:Y:S01]  /*0ea0*/  LDG.E.U16 R24, desc[UR20][R24.64] ;  /* 0x0000001418187981 */ /* 0x000f62000c1e1500 */
[-C--:B------:R-:W-:Y:S02]  /*0eb0*/  IADD3 R104, P4, R171, R16.reuse, RZ ;  /* 0x00000010ab687210 */ /* 0x080fe40007f9e0ff */
[----:B------:R-:W-:Y:S01]  /*0ec0*/  IADD3 R118, P3, R181, R16, RZ ;  /* 0x00000010b5767210 */ /* 0x000fe20007f7e0ff */
[----:B------:R-:W5:Y:S01]  /*0ed0*/  LDG.E.U16 R108, desc[UR20][R108.64] ;  /* 0x000000146c6c7981 */ /* 0x000f62000c1e1500 */
[----:B------:R-:W-:-:S02]  /*0ee0*/  LEA.HI.X.SX32 R107, R129, R17, 0x1, P6 ;  /* 0x00000011816b7211 */ /* 0x000fc400030f0eff */
[-C--:B------:R-:W-:Y:S01]  /*0ef0*/  LEA.HI.X.SX32 R97, R117, R17.reuse, 0x1, P5 ;  /* 0x0000001175617211 */ /* 0x080fe200028f0eff */
[----:B------:R-:W-:Y:S01]  /*0f00*/  IMAD R117, R143, 0x3d, RZ ;  /* 0x0000003d8f757824 */ /* 0x000fe200078e02ff */
[-C--:B------:R-:W-:Y:S01]  /*0f10*/  LEA.HI.X.SX32 R129, R137, R17.reuse, 0x1, P1 ;  /* 0x0000001189817211 */ /* 0x080fe200008f0eff */
[----:B------:R-:W5:Y:S01]  /*0f20*/  LDG.E.U16 R122, desc[UR20][R122.64] ;  /* 0x000000147a7a7981 */ /* 0x000f62000c1e1500 */
[-C--:B------:R-:W-:Y:S02]  /*0f30*/  LEA.HI.X.SX32 R125, R115, R17.reuse, 0x1, P0 ;  /* 0x00000011737d7211 */ /* 0x080fe400000f0eff */
[-C--:B------:R-:W-:Y:S01]  /*0f40*/  IADD3 R102, P5, R173, R16.reuse, RZ ;  /* 0x00000010ad667210 */ /* 0x080fe20007fbe0ff */
[----:B------:R-:W5:Y:S01]  /*0f50*/  LDG.E.U16 R126, desc[UR20][R126.64] ;  /* 0x000000147e7e7981 */ /* 0x000f62000c1e1500 */
[----:B------:R-:W-:Y:S02]  /*0f60*/  IADD3 R114, P6, R183, R16, RZ ;  /* 0x00000010b7727210 */ /* 0x000fe40007fde0ff */
[-C--:B------:R-:W-:Y:S01]  /*0f70*/  LEA.HI.X.SX32 R105, R131, R17.reuse, 0x1, P4 ;  /* 0x0000001183697211 */ /* 0x080fe200020f0eff */
[----:B------:R1:W5:Y:S01]  /*0f80*/  LDG.E.U16 R7, desc[UR20][R6.64] ;  /* 0x0000001406077981 */ /* 0x000362000c1e1500 */
[----:B------:R-:W-:-:S02]  /*0f90*/  LEA.HI.X.SX32 R119, R139, R17, 0x1, P3 ;  /* 0x000000118b777211 */ /* 0x000fc400018f0eff */
[----:B0-----:R-:W-:Y:S01]  /*0fa0*/  IADD3 R16, P4, R185, R16, RZ ;  /* 0x00000010b9107210 */ /* 0x001fe20007f9e0ff */
[----:B------:R-:W5:Y:S01]  /*0fb0*/  LDG.E.U16 R72, desc[UR20][R72.64] ;  /* 0x0000001448487981 */ /* 0x000f62000c1e1500 */
[-C--:B------:R-:W-:Y:S02]  /*0fc0*/  LEA.HI.X.SX32 R103, R133, R17.reuse, 0x1, P5 ;  /* 0x0000001185677211 */ /* 0x080fe400028f0eff */
[-C--:B------:R-:W-:Y:S01]  /*0fd0*/  LEA.HI.X.SX32 R115, R117, R17.reuse, 0x1, P6 ;  /* 0x0000001175737211 */ /* 0x080fe200030f0eff */
[----:B------:R-:W5:Y:S01]  /*0fe0*/  LDG.E.U16 R58, desc[UR20][R58.64] ;  /* 0x000000143a3a7981 */ /* 0x000f62000c1e1500 */
[----:B------:R-:W-:-:S03]  /*0ff0*/  LEA.HI.X.SX32 R17, R141, R17, 0x1, P4 ;  /* 0x000000118d117211 */ /* 0x000fc600020f0eff */
[----:B------:R-:W5:Y:S04]  /*1000*/  LDG.E.U16 R70, desc[UR20][R70.64] ;  /* 0x0000001446467981 */ /* 0x000f68000c1e1500 */
        /* <DEDUP_REMOVED lines=43> */
[----:B------:R0:W5:Y:S01]  /*12c0*/  LDG.E.U16 R4, desc[UR20][R4.64] ;  /* 0x0000001404047981 */ /* 0x000162000c1e1500 */
[----:B------:R-:W0:Y:S01]  /*12d0*/  S2UR UR4, SR_CgaCtaId ;  /* 0x00000000000479c3 */ /* 0x000e220000008800 */
[----:B-1----:R-:W-:-:S02]  /*12e0*/  LOP3.LUT R6, R216, 0x3f, RZ, 0xc0, !PT ;  /* 0x0000003fd8067812 */ /* 0x002fc400078ec0ff */
[----:B------:R-:W-:Y:S01]  /*12f0*/  LOP3.LUT R10, R216, 0xc0, RZ, 0xc0, !PT ;  /* 0x000000c0d80a7812 */ /* 0x000fe200078ec0ff */
[----:B------:R-:W-:Y:S02]  /*1300*/  UMOV UR7, 0x400 ;  /* 0x0000040000077882 */ /* 0x000fe40000000000 */
[----:B------:R-:W-:-:S04]  /*1310*/  IMAD.SHL.U32 R13, R6, 0x2, RZ ;  /* 0x00000002060d7824 */ /* 0x000fc800078e00ff */
[----:B------:R-:W-:-:S05]  /*1320*/  IMAD R3, R10, 0x80, R13 ;  /* 0x000000800a037824 */ /* 0x000fca00078e020d */
[C---:B0-----:R-:W-:Y:S01]  /*1330*/  LOP3.LUT R5, R3.reuse, 0x10, RZ, 0x3c, !PT ;  /* 0x0000001003057812 */ /* 0x041fe200078e3cff */
[----:B------:R-:W-:Y:S01]  /*1340*/  ULEA UR7, UR4, UR7, 0x18 ;  /* 0x0000000704077291 */ /* 0x000fe2000f8ec03f */
[----:B------:R-:W-:-:S08]  /*1350*/  LOP3.LUT R9, R3, 0x20, RZ, 0x3c, !PT ;  /* 0x0000002003097812 */ /* 0x000fd000078e3cff */
[----:B--2---:R-:W-:Y:S04]  /*1360*/  STS.U16 [R3+UR7], R116 ;  /* 0x0000007403007988 */ /* 0x004fe80008000407 */
[----:B---3--:R-:W-:Y:S04]  /*1370*/  STS.U16 [R3+UR7+0x400], R8 ;  /* 0x0004000803007988 */ /* 0x008fe80008000407 */
[----:B----4-:R-:W-:Y:S04]  /*1380*/  STS.U16 [R3+UR7+0x800], R18 ;  /* 0x0008001203007988 */ /* 0x010fe80008000407 */
[----:B-----5:R-:W-:Y:S04]  /*1390*/  STS.U16 [R3+UR7+0x1000], R22 ;  /* 0x0010001603007988 */ /* 0x020fe80008000407 */
[----:B------:R-:W-:Y:S04]  /*13a0*/  STS.U16 [R3+UR7+0x1400], R2 ;  /* 0x0014000203007988 */ /* 0x000fe80008000407 */
[----:B------:R-:W-:Y:S04]  /*13b0*/  STS.U16 [R3+UR7+0xc00], R34 ;  /* 0x000c002203007988 */ /* 0x000fe80008000407 */
[----:B------:R-:W-:Y:S04]  /*13c0*/  STS.U16 [R3+UR7+0x1800], R12 ;  /* 0x0018000c03007988 */ /* 0x000fe80008000407 */
[----:B------:R0:W-:Y:S04]  /*13d0*/  STS.U16 [R3+UR7+0x1c00], R11 ;  /* 0x001c000b03007988 */ /* 0x0001e80008000407 */
[----:B------:R-:W-:Y:S04]  /*13e0*/  STS.U16 [R5+UR7+0x80], R74 ;  /* 0x0000804a05007988 */ /* 0x000fe80008000407 */
[----:B------:R-:W-:Y:S01]  /*13f0*/  STS.U16 [R5+UR7+0x480], R50 ;  /* 0x0004803205007988 */ /* 0x000fe20008000407 */
[----:B0-----:R-:W-:-:S03]  /*1400*/  LOP3.LUT R11, R3, 0x30, RZ, 0x3c, !PT ;  /* 0x00000030030b7812 */ /* 0x001fc600078e3cff */
[----:B------:R-:W-:Y:S04]  /*1410*/  STS.U16 [R5+UR7+0x880], R46 ;  /* 0x0008802e05007988 */ /* 0x000fe80008000407 */
[----:B------:R-:W-:Y:S04]  /*1420*/  STS.U16 [R5+UR7+0xc80], R66 ;  /* 0x000c804205007988 */ /* 0x000fe80008000407 */
[----:B------:R-:W-:Y:S04]  /*1430*/  STS.U16 [R5+UR7+0x1080], R24 ;  /* 0x0010801805007988 */ /* 0x000fe80008000407 */
[----:B------:R-:W-:Y:S04]  /*1440*/  STS.U16 [R5+UR7+0x1480], R108 ;  /* 0x0014806c05007988 */ /* 0x000fe80008000407 */
[----:B------:R-:W-:Y:S04]  /*1450*/  STS.U16 [R5+UR7+0x1880], R122 ;  /* 0x0018807a05007988 */ /* 0x000fe80008000407 */
[----:B------:R0:W-:Y:S04]  /*1460*/  STS.U16 [R5+UR7+0x1c80], R126 ;  /* 0x001c807e05007988 */ /* 0x0001e80008000407 */
[----:B------:R1:W-:Y:S01]  /*1470*/  STS.U16 [R9+UR7+0x500], R7 ;  /* 0x0005000709007988 */ /* 0x0003e20008000407 */
[----:B0-----:R-:W-:-:S03]  /*1480*/  LOP3.LUT R5, R3, 0x40, RZ, 0x3c, !PT ;  /* 0x0000004003057812 */ /* 0x001fc600078e3cff */
[----:B------:R-:W-:Y:S01]  /*1490*/  STS.U16 [R9+UR7+0x100], R72 ;  /* 0x0001004809007988 */ /* 0x000fe20008000407 */
[----:B-1----:R-:W-:-:S03]  /*14a0*/  LOP3.LUT R7, R3, 0x50, RZ, 0x3c, !PT ;  /* 0x0000005003077812 */ /* 0x002fc600078e3cff */
[----:B------:R-:W-:Y:S04]  /*14b0*/  STS.U16 [R9+UR7+0x900], R58 ;  /* 0x0009003a09007988 */ /* 0x000fe80008000407 */
        /* <DEDUP_REMOVED lines=21> */
[----:B------:R0:W-:Y:S01]  /*1610*/  STS.U16 [R5+UR7+0x1e00], R118 ;  /* 0x001e007605007988 */ /* 0x0001e20008000407 */
[----:B------:R-:W-:-:S03]  /*1620*/  IMAD.MOV.U32 R2, RZ, RZ, 0x3f800000 ;  /* 0x3f800000ff027424 */ /* 0x000fc600078e00ff */
[----:B------:R-:W-:Y:S01]  /*1630*/  STS.U16 [R7+UR7+0x280], R14 ;  /* 0x0002800e07007988 */ /* 0x000fe20008000407 */
[----:B0-----:R-:W-:-:S03]  /*1640*/  LOP3.LUT R5, R3, 0x70, RZ, 0x3c, !PT ;  /* 0x0000007003057812 */ /* 0x001fc600078e3cff */
        /* <DEDUP_REMOVED lines=23> */
[----:B------:R-:W-:Y:S01]  /*17c0*/  STL [R1+0xc], R2 ;  /* 0x00000c0201007387 */ /* 0x000fe20000100800 */
[----:B0-----:R-:W-:-:S02]  /*17d0*/  IMAD.MOV.U32 R5, RZ, RZ, 0x3f800000 ;  /* 0x3f800000ff057424 */ /* 0x001fc400078e00ff */
[----:B------:R-:W-:-:S03]  /*17e0*/  IMAD.MOV.U32 R4, RZ, RZ, 0x3f800000 ;  /* 0x3f800000ff047424 */ /* 0x000fc600078e00ff */
[----:B------:R-:W-:Y:S04]  /*17f0*/  STL [R1+0x8], R5 ;  /* 0x0000080501007387 */ /* 0x000fe80000100800 */
[----:B------:R-:W-:Y:S04]  /*1800*/  STL [R1+0x4], R4 ;  /* 0x0000040401007387 */ /* 0x000fe80000100800 */
[----:B------:R0:W-:Y:S02]  /*1810*/  STL [R1], R2 ;  /* 0x0000000201007387 */ /* 0x0001e40000100800 */
[----:B0-----:R-:W-:-:S04]  /*1820*/  IMAD.SHL.U32 R2, R0, 0x100, RZ ;  /* 0x0000010000027824 */ /* 0x001fc800078e00ff */
[----:B------:R-:W-:-:S05]  /*1830*/  VIADD R4, R2, 0x100 ;  /* 0x0000010002047836 */ /* 0x000fca0000000000 */
[----:B------:R-:W-:Y:S01]  /*1840*/  ISETP.GE.AND P0, PT, R4, 0x1, PT ;  /* 0x000000010400780c */ /* 0x000fe20003f06270 */
[----:B------:R-:W-:Y:S01]  /*1850*/  IMAD.MOV.U32 R9, RZ, RZ, -0x800000 ;  /* 0xff800000ff097424 */ /* 0x000fe200078e00ff */
[----:B------:R-:W-:Y:S01]  /*1860*/  CS2R R184, SRZ ;  /* 0x0000000000b87805 */ /* 0x000fe2000001ff00 */
[----:B------:R-:W-:Y:S01]  /*1870*/  IMAD.MOV.U32 R8, RZ, RZ, -0x800000 ;  /* 0xff800000ff087424 */ /* 0x000fe200078e00ff */
[----:B------:R-:W-:Y:S01]  /*1880*/  CS2R R186, SRZ ;  /* 0x0000000000ba7805 */ /* 0x000fe2000001ff00 */
[----:B------:R-:W-:Y:S01]  /*1890*/  IMAD.MOV.U32 R7, RZ, RZ, -0x800000 ;  /* 0xff800000ff077424 */ /* 0x000fe200078e00ff */
[----:B------:R-:W-:Y:S01]  /*18a0*/  CS2R R188, SRZ ;  /* 0x0000000000bc7805 */ /* 0x000fe2000001ff00 */
[----:B------:R-:W-:Y:S01]  /*18b0*/  IMAD.MOV.U32 R3, RZ, RZ, -0x800000 ;  /* 0xff800000ff037424 */ /* 0x000fe200078e00ff */
[----:B------:R-:W-:Y:S02]  /*18c0*/  CS2R R190, SRZ ;  /* 0x0000000000be7805 */ /* 0x000fe4000001ff00 */
[----:B------:R-:W-:-:S02]  /*18d0*/  CS2R R192, SRZ ;  /* 0x0000000000c07805 */ /* 0x000fc4000001ff00 */
[----:B------:R-:W-:Y:S02]  /*18e0*/  CS2R R194, SRZ ;  /* 0x0000000000c27805 */ /* 0x000fe4000001ff00 */
[----:B------:R-:W-:Y:S02]  /*18f0*/  CS2R R196, SRZ ;  /* 0x0000000000c47805 */ /* 0x000fe4000001ff00 */
[----:B------:R-:W-:Y:S02]  /*1900*/  CS2R R198, SRZ ;  /* 0x0000000000c67805 */ /* 0x000fe4000001ff00 */
[----:B------:R-:W-:Y:S02]  /*1910*/  CS2R R200, SRZ ;  /* 0x0000000000c87805 */ /* 0x000fe4000001ff00 */
        /* <DEDUP_REMOVED lines=23> */
[C---:B------:R-:W-:Y:S01]  /*1a90*/  LOP3.LUT R0, R216.reuse, 0xff, RZ, 0xc0, !PT ;  /* 0x000000ffd8007812 */ /* 0x040fe200078ec0ff */
[C---:B------:R-:W-:Y:S01]  /*1aa0*/  IMAD.SHL.U32 R4, R216.reuse, 0x2, RZ ;  /* 0x00000002d8047824 */ /* 0x040fe200078e00ff */
[C---:B------:R-:W-:Y:S01]  /*1ab0*/  LOP3.LUT R5, R216.reuse, 0xe0, RZ, 0xc0, !PT ;  /* 0x000000e0d8057812 */ /* 0x040fe200078ec0ff */
[----:B------:R-:W-:Y:S01]  /*1ac0*/  IMAD.SHL.U32 R11, R216, 0x80, RZ ;  /* 0x00000080d80b7824 */ /* 0x000fe200078e00ff */
[----:B------:R-:W-:Y:S06]  /*1ad0*/  @!P0 BRA `(.L_x_0) ;  /* 0x0000009400588947 */ /* 0x000fec0003800000 */
[----:B------:R-:W0:Y:S01]  /*1ae0*/  LDC.64 R8, c[0x0][0x260] ;  /* 0x00009800ff087b82 */ /* 0x000e220000000a00 */
[----:B------:R-:W-:Y:S01]  /*1af0*/  SHF.R.U32.HI R3, RZ, 0x2, R216 ;  /* 0x00000002ff037819 */ /* 0x000fe200000116d8 */
[----:B------:R-:W-:Y:S01]  /*1b00*/  IMAD.SHL.U32 R0, R0, 0x2, RZ ;  /* 0x0000000200007824 */ /* 0x000fe200078e00ff */
[----:B------:R-:W-:Y:S01]  /*1b10*/  SHF.R.U32.HI R5, RZ, 0x1, R5 ;  /* 0x00000001ff057819 */ /* 0x000fe20000011605 */
[----:B------:R-:W-:Y:S01]  /*1b20*/  ULDC UR4, c[0x0][0x258] ;  /* 0x0000960000047ab9 */ /* 0x000fe20000000800 */
[----:B------:R-:W-:Y:S01]  /*1b30*/  SGXT.U32 R3, R3, 0x3 ;  /* 0x000000030303781a */ /* 0x000fe20000000000 */
[----:B------:R-:W-:Y:S01]  /*1b40*/  IMAD R6, R6, UR4, RZ ;  /* 0x0000000406067c24 */ /* 0x000fe2000f8e02ff */
[----:B------:R-:W-:Y:S01]  /*1b50*/  LOP3.LUT P0, RZ, R216, 0x80, RZ, 0xc0, !PT ;  /* 0x00000080d8ff7812 */ /* 0x000fe2000780c0ff */
[----:B------:R-:W1:Y:S01]  /*1b60*/  LDC.64 R220, c[0x0][0x250] ;  /* 0x00009400ffdc7b82 */ /* 0x000e620000000a00 */
[----:B------:R-:W-:Y:S01]  /*1b70*/  LOP3.LUT R2, R2, R5, R3, 0xfe, !PT ;  /* 0x0000000502027212 */ /* 0x000fe200078efe03 */
[----:B------:R-:W-:Y:S01]  /*1b80*/  ULDC.64 UR4, c[0x0][0x220] ;  /* 0x0000880000047ab9 */ /* 0x000fe20000000a00 */
[----:B------:R-:W-:Y:S01]  /*1b90*/  LOP3.LUT R5, R216, 0x7f, RZ, 0xc0, !PT ;  /* 0x0000007fd8057812 */ /* 0x000fe200078ec0ff */
[----:B------:R-:W-:Y:S01]  /*1ba0*/  ULDC.64 UR8, c[0x0][0x218] ;  /* 0x0000860000087ab9 */ /* 0x000fe20000000a00 */
[----:B------:R-:W-:Y:S01]  /*1bb0*/  SHF.R.U32.HI R7, RZ, 0x2, R10 ;  /* 0x00000002ff077819 */ /* 0x000fe2000001160a */
[----:B------:R-:W-:Y:S01]  /*1bc0*/  IMAD.MOV.U32 R231, RZ, RZ, -0x800000 ;  /* 0xff800000ffe77424 */ /* 0x000fe200078e00ff */
[----:B------:R-:W-:Y:S01]  /*1bd0*/  SEL R10, RZ, 0x90, !P0 ;  /* 0x00000090ff0a7807 */ /* 0x000fe20004000000 */
[----:B------:R-:W2:Y:S01]  /*1be0*/  LDC R34, c[0x0][0x268] ;  /* 0x00009a00ff227b82 */ /* 0x000ea20000000800 */
[----:B------:R-:W-:Y:S01]  /*1bf0*/  LOP3.LUT R0, R0, R7, RZ, 0x3c, !PT ;  /* 0x0000000700007212 */ /* 0x000fe200078e3cff */
[----:B------:R-:W-:Y:S01]  /*1c00*/  IMAD.MOV.U32 R233, RZ, RZ, -0x800000 ;  /* 0xff800000ffe97424 */ /* 0x000fe200078e00ff */
[----:B------:R-:W-:Y:S01]  /*1c10*/  LOP3.LUT R26, R10, R13, RZ, 0x3c, !PT ;  /* 0x0000000d0a1a7212 */ /* 0x000fe200078e3cff */
[----:B------:R-:W-:Y:S01]  /*1c20*/  IMAD.MOV.U32 R236, RZ, RZ, -0x800000 ;  /* 0xff800000ffec7424 */ /* 0x000fe200078e00ff */
[----:B------:R-:W-:Y:S01]  /*1c30*/  SHF.R.U32.HI R13, RZ, 0x7, R216 ;  /* 0x00000007ff0d7819 */ /* 0x000fe200000116d8 */
[----:B------:R-:W-:Y:S01]  /*1c40*/  IMAD.MOV.U32 R235, RZ, RZ, -0x800000 ;  /* 0xff800000ffeb7424 */ /* 0x000fe200078e00ff */
[----:B------:R-:W-:Y:S01]  /*1c50*/  CS2R R184, SRZ ;  /* 0x0000000000b87805 */ /* 0x000fe2000001ff00 */
[----:B0-----:R0:W-:Y:S01]  /*1c60*/  STL [R1+0x10], R9 ;  /* 0x0000100901007387 */ /* 0x0011e20000100800 */
[----:B------:R-:W-:Y:S01]  /*1c70*/  IMAD.MOV.U32 R4, RZ, RZ, R9 ;  /* 0x000000ffff047224 */ /* 0x000fe200078e0009 */
[----:B------:R-:W-:Y:S01]  /*1c80*/  CS2R R186, SRZ ;  /* 0x0000000000ba7805 */ /* 0x000fe2000001ff00 */
[----:B------:R-:W-:Y:S01]  /*1c90*/  IMAD.MOV.U32 R15, RZ, RZ, R8 ;  /* 0x000000ffff0f7224 */ /* 0x000fe200078e0008 */
[----:B------:R-:W-:-:S02]  /*1ca0*/  SHF.R.U32.HI R8, RZ, 0x6, R216 ;  /* 0x00000006ff087819 */ /* 0x000fc400000116d8 */
[----:B------:R-:W-:Y:S02]  /*1cb0*/  CS2R R188, SRZ ;  /* 0x0000000000bc7805 */ /* 0x000fe4000001ff00 */
[----:B------:R-:W-:Y:S01]  /*1cc0*/  CS2R R190, SRZ ;  /* 0x0000000000be7805 */ /* 0x000fe2000001ff00 */
[----:B------:R-:W-:Y:S01]  /*1cd0*/  IMAD R3, R15, UR6, RZ ;  /* 0x000000060f037c24 */ /* 0x000fe2000f8e02ff */
[----:B------:R-:W-:Y:S01]  /*1ce0*/  SGXT.U32 R8, R8, 0x2 ;  /* 0x000000020808781a */ /* 0x000fe20000000000 */
[----:B-1----:R-:W-:Y:S01]  /*1cf0*/  IMAD R220, R220, UR6, RZ ;  /* 0x00000006dcdc7c24 */ /* 0x002fe2000f8e02ff */
[----:B0-----:R-:W-:Y:S01]  /*1d00*/  SHF.R.U32.HI R9, RZ, 0x5, R216 ;  /* 0x00000005ff097819 */ /* 0x001fe200000116d8 */
[----:B------:R-:W-:Y:S01]  /*1d10*/  IMAD.SHL.U32 R7, R3, 0x2, RZ ;  /* 0x0000000203077824 */ /* 0x000fe200078e00ff */
[----:B------:R-:W-:Y:S01]  /*1d20*/  CS2R R192, SRZ ;  /* 0x0000000000c07805 */ /* 0x000fe2000001ff00 */
[----:B------:R-:W-:Y:S01]  /*1d30*/  IMAD R10, R8, R221, RZ ;  /* 0x000000dd080a7224 */ /* 0x000fe200078e02ff */
[----:B------:R-:W-:Y:S01]  /*1d40*/  R2UR UR12, R9 ;  /* 0x00000000090c72ca */ /* 0x000fe200000e0000 */
[----:B------:R-:W-:Y:S01]  /*1d50*/  IMAD R9, R5, R4, RZ ;  /* 0x0000000405097224 */ /* 0x000fe200078e02ff */
[----:B------:R-:W-:Y:S01]  /*1d60*/  CS2R R194, SRZ ;  /* 0x0000000000c27805 */ /* 0x000fe2000001ff00 */
[----:B------:R-:W-:Y:S01]  /*1d70*/  IMAD.SHL.U32 R8, R6, 0x2, RZ ;  /* 0x0000000206087824 */ /* 0x000fe200078e00ff */
[----:B------:R-:W-:Y:S01]  /*1d80*/  CS2R R196, SRZ ;  /* 0x0000000000c47805 */ /* 0x000fe2000001ff00 */
[----:B------:R-:W-:Y:S01]  /*1d90*/  IMAD.SHL.U32 R20, R9, 0x2, RZ ;  /* 0x0000000209147824 */ /* 0x000fe200078e00ff */
[----:B------:R-:W-:Y:S01]  /*1da0*/  CS2R R198, SRZ ;  /* 0x0000000000c67805 */ /* 0x000fe2000001ff00 */
[C---:B------:R-:W-:Y:S01]  /*1db0*/  IMAD.SHL.U32 R5, R220.reuse, 0x2, RZ ;  /* 0x00000002dc057824 */ /* 0x040fe200078e00ff */
[----:B------:R-:W-:Y:S01]  /*1dc0*/  CS2R R200, SRZ ;  /* 0x0000000000c87805 */ /* 0x000fe2000001ff00 */
[----:B------:R-:W-:Y:S01]  /*1dd0*/  IMAD.HI R220, R220, 0x2, RZ ;  /* 0x00000002dcdc7827 */ /* 0x000fe200078e02ff */
[----:B------:R-:W-:Y:S01]  /*1de0*/  IADD3 R30, P2, P3, R20, UR4, R7 ;  /* 0x00000004141e7c10 */ /* 0x000fe2000fb5e007 */
[----:B------:R-:W-:Y:S01]  /*1df0*/  UMOV UR4, URZ ;  /* 0x0000003f00047c82 */ /* 0x000fe20008000000 */
[----:B------:R-:W-:Y:S01]  /*1e00*/  IADD3 R29, P0, P1, R8, UR8, R5 ;  /* 0x00000008081d7c10 */ /* 0x000fe2000f91e005 */
[----:B------:R-:W-:Y:S01]  /*1e10*/  IMAD.HI R7, R6, 0x2, RZ ;  /* 0x0000000206077827 */ /* 0x000fe200078e02ff */
[----:B------:R-:W-:Y:S01]  /*1e20*/  LOP3.LUT R6, R26, 0x2000, R11, 0xf8, !PT ;  /* 0x000020001a067812 */ /* 0x000fe200078ef80b */
[----:B------:R-:W-:Y:S01]  /*1e30*/  UIADD3 UR8, UR7, 0x8000, URZ ;  /* 0x0000800007087890 */ /* 0x000fe2000fffe03f */
[----:B------:R-:W-:Y:S01]  /*1e40*/  SGXT.U32 R5, R13, 0x1 ;  /* 0x000000010d05781a */ /* 0x000fe20000000000 */
[----:B------:R-:W-:Y:S01]  /*1e50*/  IMAD R12, R221, 0x4, R10 ;  /* 0x00000004dd0c7824 */ /* 0x000fe200078e020a */
[----:B------:R-:W-:Y:S01]  /*1e60*/  IADD3.X R31, R7, UR9, R220, P0, P1 ;  /* 0x00000009071f7c10 */ /* 0x000fe200087e24dc */
[----:B------:R-:W-:Y:S01]  /*1e70*/  IMAD.HI R3, R3, 0x2, RZ ;  /* 0x0000000203037827 */ /* 0x000fe200078e02ff */
[C---:B------:R-:W-:Y:S01]  /*1e80*/  LEA R218, P1, R10.reuse, R29, 0x1 ;  /* 0x0000001d0ada7211 */ /* 0x040fe200078208ff */
[----:B------:R-:W-:Y:S01]  /*1e90*/  USHF.R.U32.HI UR8, URZ, 0x4, UR8 ;  /* 0x000000043f087899 */ /* 0x000fe20008011608 */
[----:B------:R-:W-:Y:S01]  /*1ea0*/  CS2R R202, SRZ ;  /* 0x0000000000ca7805 */ /* 0x000fe2000001ff00 */
[----:B------:R-:W-:Y:S01]  /*1eb0*/  IMAD R14, R221, 0x4, R12 ;  /* 0x00000004dd0e7824 */ /* 0x000fe200078e020c */
[----:B------:R-:W-:Y:S01]  /*1ec0*/  LEA.HI.X.SX32 R219, R10, R31, 0x1, P1 ;  /* 0x0000001f0adb7211 */ /* 0x000fe200008f0eff */
[----:B------:R-:W-:Y:S01]  /*1ed0*/  IMAD.HI R24, R9, 0x2, RZ ;  /* 0x0000000209187827 */ /* 0x000fe200078e02ff */
[----:B------:R-:W-:Y:S01]  /*1ee0*/  USGXT.U32 UR34, UR8, 0xe ;  /* 0x0000000e0822789a */ /* 0x000fe20008000000 */
[----:B------:R-:W-:-:S02]  /*1ef0*/  CS2R R204, SRZ ;  /* 0x0000000000cc7805 */ /* 0x000fc4000001ff00 */
[----:B------:R-:W-:Y:S01]  /*1f00*/  CS2R R206, SRZ ;  /* 0x0000000000ce7805 */ /* 0x000fe2000001ff00 */
[C---:B------:R-:W-:Y:S01]  /*1f10*/  IMAD R16, R221.reuse, 0x4, R14 ;  /* 0x00000004dd107824 */ /* 0x040fe200078e020e */
[----:B------:R-:W-:Y:S01]  /*1f20*/  IADD3.X R32, R24, UR5, R3, P2, P3 ;  /* 0x0000000518207c10 */ /* 0x000fe200097e6403 */
[----:B------:R0:W-:Y:S01]  /*1f30*/  STL.64 [R1+0x210], R218 ;  /* 0x000210da01007387 */ /* 0x0001e20000100a00 */
[C---:B------:R-:W-:Y:S01]  /*1f40*/  LEA R222, P2, R12.reuse, R29, 0x1 ;  /* 0x0000001d0cde7211 */ /* 0x040fe200078408ff */
[----:B------:R-:W-:Y:S01]  /*1f50*/  IMAD R18, R221, 0x4, R16 ;  /* 0x00000004dd127824 */ /* 0x000fe200078e0210 */
[----:B------:R-:W-:Y:S01]  /*1f60*/  UIADD3 UR38, UP0, UR34, 0x2, URZ ;  /* 0x0000000222267890 */ /* 0x000fe2000ff1e03f */
[----:B--2---:R-:W-:Y:S01]  /*1f70*/  IMAD R5, R5, R34, RZ ;  /* 0x0000002205057224 */ /* 0x004fe200078e02ff */
[----:B------:R-:W-:Y:S01]  /*1f80*/  LEA.HI.X.SX32 R223, R12, R31, 0x1, P2 ;  /* 0x0000001f0cdf7211 */ /* 0x000fe200010f0eff */
[----:B------:R-:W-:Y:S01]  /*1f90*/  IMAD R8, R221, 0x4, R18 ;  /* 0x00000004dd087824 */ /* 0x000fe200078e0212 */
[----:B------:R-:W-:Y:S01]  /*1fa0*/  UIADD3.X UR39, UR4, 0x40000040, URZ, UP0, !UPT ;  /* 0x4000004004277890 */ /* 0x000fe200087fe43f */
[----:B------:R-:W-:Y:S01]  /*1fb0*/  IMAD R7, R34, 0x2, R5 ;  /* 0x0000000222077824 */ /* 0x000fe200078e0205 */
[----:B------:R-:W-:Y:S01]  /*1fc0*/  LEA R216, P0, R5, R30, 0x1 ;  /* 0x0000001e05d87211 */ /* 0x000fe200078008ff */
[----:B------:R-:W-:Y:S01]  /*1fd0*/  IMAD R20, R221, 0x4, R8 ;  /* 0x00000004dd147824 */ /* 0x000fe200078e0208 */
[----:B------:R1:W-:Y:S01]  /*1fe0*/  STL.64 [R1+0x208], R222 ;  /* 0x000208de01007387 */ /* 0x0003e20000100a00 */
[----:B0-----:R-:W-:Y:S01]  /*1ff0*/  LEA R218, P1, R14, R29, 0x1 ;  /* 0x0000001d0eda7211 */ /* 0x001fe200078208ff */
[----:B------:R-:W-:Y:S01]  /*2000*/  IMAD R9, R34, 0x2, R7 ;  /* 0x0000000222097824 */ /* 0x000fe200078e0207 */
[----:B------:R-:W-:Y:S01]  /*2010*/  LEA.HI.X.SX32 R217, R5, R32, 0x1, P0 ;  /* 0x0000002005d97211 */ /* 0x000fe200000f0eff */
[C---:B------:R-:W-:Y:S01]  /*2020*/  IMAD R22, R221.reuse, 0x4, R20 ;  /* 0x00000004dd167824 */ /* 0x040fe200078e0214 */
[----:B------:R-:W-:Y:S01]  /*2030*/  LEA.HI.X.SX32 R219, R14, R31, 0x1, P1 ;  /* 0x0000001f0edb7211 */ /* 0x000fe200008f0eff */
[C---:B------:R-:W-:Y:S01]  /*2040*/  IMAD R11, R34.reuse, 0x2, R9 ;  /* 0x00000002220b7824 */ /* 0x040fe200078e0209 */
[----:B------:R-:W-:Y:S01]  /*2050*/  CS2R R208, SRZ ;  /* 0x0000000000d07805 */ /* 0x000fe2000001ff00 */
[C---:B------:R-:W-:Y:S01]  /*2060*/  IMAD R24, R221.reuse, 0x4, R22 ;  /* 0x00000004dd187824 */ /* 0x040fe200078e0216 */
[----:B------:R-:W-:Y:S01]  /*2070*/  CS2R R210, SRZ ;  /* 0x0000000000d27805 */ /* 0x000fe2000001ff00 */
[----:B------:R0:W-:Y:S01]  /*2080*/  STL.64 [R1+0x200], R218 ;  /* 0x000200da01007387 */ /* 0x0001e20000100a00 */
[----:B------:R-:W-:Y:S01]  /*2090*/  IMAD R13, R34, 0x2, R11 ;  /* 0x00000002220d7824 */ /* 0x000fe200078e020b */
[----:B-1----:R-:W-:Y:S01]  /*20a0*/  LEA R222, P1, R16, R29, 0x1 ;  /* 0x0000001d10de7211 */ /* 0x002fe200078208ff */
[C---:B------:R-:W-:Y:S01]  /*20b0*/  IMAD R26, R221.reuse, 0x4, R24 ;  /* 0x00000004dd1a7824 */ /* 0x040fe200078e0218 */
[----:B------:R-:W-:Y:S01]  /*20c0*/  CS2R R212, SRZ ;  /* 0x0000000000d47805 */ /* 0x000fe2000001ff00 */
[----:B------:R-:W-:Y:S01]  /*20d0*/  IMAD R15, R34, 0x2, R13 ;  /* 0x00000002220f7824 */ /* 0x000fe200078e020d */
[----:B------:R-:W-:Y:S01]  /*20e0*/  LEA.HI.X.SX32 R223, R16, R31, 0x1, P1 ;  /* 0x0000001f10df7211 */ /* 0x000fe200008f0eff */
[C---:B------:R-:W-:Y:S01]  /*20f0*/  IMAD R10, R221.reuse, 0x4, R26 ;  /* 0x00000004dd0a7824 */ /* 0x040fe200078e021a */
[----:B------:R-:W-:Y:S01]  /*2100*/  CS2R R214, SRZ ;  /* 0x0000000000d67805 */ /* 0x000fe2000001ff00 */
[----:B------:R-:W-:Y:S01]  /*2110*/  IMAD R17, R34, 0x2, R15 ;  /* 0x0000000222117824 */ /* 0x000fe200078e020f */
[----:B------:R-:W-:Y:S01]  /*2120*/  CS2R R152, SRZ ;  /* 0x0000000000987805 */ /* 0x000fe2000001ff00 */
[----:B------:R1:W-:Y:S01]  /*2130*/  STL.64 [R1+0x1f8], R222 ;  /* 0x0001f8de01007387 */ /* 0x0003e20000100a00 */
[----:B0-----:R-:W-:Y:S01]  /*2140*/  LEA R218, P2, R18, R29, 0x1 ;  /* 0x0000001d12da7211 */ /* 0x001fe200078408ff */
        /* <DEDUP_REMOVED lines=9> */
[C---:B------:R-:W-:Y:S01]  /*21e0*/  IMAD R16, R221.reuse, 0x4, R14 ;  /* 0x00000004dd107824 */ /* 0x040fe200078e020e */
[----:B-1----:R-:W-:Y:S01]  /*21f0*/  LEA R222, P1, R8, R29, 0x1 ;  /* 0x0000001d08de7211 */ /* 0x002fe200078208ff */
[----:B------:R-:W-:Y:S01]  /*2200*/  IMAD R23, R34, 0x2, R21 ;  /* 0x0000000222177824 */ /* 0x000fe200078e0215 */
[----:B------:R-:W-:Y:S01]  /*2210*/  CS2R R160, SRZ ;  /* 0x0000000000a07805 */ /* 0x000fe2000001ff00 */
[C---:B------:R-:W-:Y:S01]  /*2220*/  IMAD R18, R221.reuse, 0x4, R16 ;  /* 0x00000004dd127824 */ /* 0x040fe200078e0210 */
[----:B------:R-:W-:Y:S01]  /*2230*/  LEA.HI.X.SX32 R223, R8, R31, 0x1, P1 ;  /* 0x0000001f08df7211 */ /* 0x000fe200008f0eff */
[----:B------:R-:W-:Y:S01]  /*2240*/  IMAD R25, R34, 0x2, R23 ;  /* 0x0000000222197824 */ /* 0x000fe200078e0217 */
[----:B------:R-:W-:Y:S01]  /*2250*/  CS2R R162, SRZ ;  /* 0x0000000000a27805 */ /* 0x000fe2000001ff00 */
[----:B------:R-:W-:Y:S01]  /*2260*/  IMAD R8, R221, 0x4, R18 ;  /* 0x00000004dd087824 */ /* 0x000fe200078e0212 */
[----:B------:R-:W-:Y:S01]  /*2270*/  CS2R R164, SRZ ;  /* 0x0000000000a47805 */ /* 0x000fe2000001ff00 */
[----:B------:R1:W-:Y:S01]  /*2280*/  STL.64 [R1+0x1e8], R222 ;  /* 0x0001e8de01007387 */ /* 0x0003e20000100a00 */
[----:B0-----:R-:W-:Y:S01]  /*2290*/  LEA R218, P2, R20, R29, 0x1 ;  /* 0x0000001d14da7211 */ /* 0x001fe200078408ff */
[----:B------:R-:W-:Y:S01]  /*22a0*/  IMAD R27, R34, 0x2, R25 ;  /* 0x00000002221b7824 */ /* 0x000fe200078e0219 */
[----:B------:R-:W-:-:S02]  /*22b0*/  CS2R R166, SRZ ;  /* 0x0000000000a67805 */ /* 0x000fc4000001ff00 */
[----:B------:R-:W-:Y:S02]  /*22c0*/  CS2R R168, SRZ ;  /* 0x0000000000a87805 */ /* 0x000fe4000001ff00 */
[----:B------:R-:W-:Y:S01]  /*22d0*/  LEA.HI.X.SX32 R219, R20, R31, 0x1, P2 ;  /* 0x0000001f14db7211 */ /* 0x000fe200010f0eff */
[----:B------:R-:W-:Y:S01]  /*22e0*/  IMAD R20, R221, 0x4, R8 ;  /* 0x00000004dd147824 */ /* 0x000fe200078e0208 */
[----:B------:R-:W-:Y:S01]  /*22f0*/  CS2R R170, SRZ ;  /* 0x0000000000aa7805 */ /* 0x000fe2000001ff00 */
[----:B------:R-:W-:Y:S01]  /*2300*/  IMAD R28, R34, 0x2, R27 ;  /* 0x00000002221c7824 */ /* 0x000fe200078e021b */
[----:B------:R-:W-:Y:S01]  /*2310*/  CS2R R172, SRZ ;  /* 0x0000000000ac7805 */ /* 0x000fe2000001ff00 */
[----:B------:R0:W-:Y:S01]  /*2320*/  STL.64 [R1+0x1e0], R218 ;  /* 0x0001e0da01007387 */ /* 0x0001e20000100a00 */
[----:B------:R-:W-:Y:S02]  /*2330*/  CS2R R174, SRZ ;  /* 0x0000000000ae7805 */ /* 0x000fe4000001ff00 */
[----:B-1----:R-:W-:-:S02]  /*2340*/  LEA R222, P1, R22, R29, 0x1 ;  /* 0x0000001d16de7211 */ /* 0x002fc400078208ff */
[----:B------:R-:W-:Y:S02]  /*2350*/  CS2R R176, SRZ ;  /* 0x0000000000b07805 */ /* 0x000fe4000001ff00 */
[----:B------:R-:W-:Y:S02]  /*2360*/  CS2R R178, SRZ ;  /* 0x0000000000b27805 */ /* 0x000fe4000001ff00 */
[----:B------:R-:W-:Y:S02]  /*2370*/  CS2R R180, SRZ ;  /* 0x0000000000b47805 */ /* 0x000fe4000001ff00 */
[----:B------:R-:W-:Y:S01]  /*2380*/  LEA.HI.X.SX32 R223, R22, R31, 0x1, P1 ;  /* 0x0000001f16df7211 */ /* 0x000fe200008f0eff */
[----:B------:R-:W-:Y:S01]  /*2390*/  IMAD R22, R221, 0x4, R20 ;  /* 0x00000004dd167824 */ /* 0x000fe200078e0214 */
[----:B------:R-:W-:Y:S01]  /*23a0*/  CS2R R182, SRZ ;  /* 0x0000000000b67805 */ /* 0x000fe2000001ff00 */
[----:B------:R-:W-:Y:S01]  /*23b0*/  UMOV UR5, URZ ;  /* 0x0000003f00057c82 */ /* 0x000fe20008000000 */
[----:B------:R-:W-:Y:S01]  /*23c0*/  UIADD3.64 UR18, UR38, 0x2, URZ ;  /* 0x0000000226127897 */ /* 0x000fe2000fffe03f */
[----:B------:R1:W-:Y:S01]  /*23d0*/  STL.64 [R1+0x1d8], R222 ;  /* 0x0001d8de01007387 */ /* 0x0003e20000100a00 */
[----:B0-----:R-:W-:Y:S01]  /*23e0*/  LEA R218, P2, R24, R29, 0x1 ;  /* 0x0000001d18da7211 */ /* 0x001fe200078408ff */
[----:B------:R-:W-:-:S02]  /*23f0*/  UIADD3.64 UR10, UR38, 0x4, URZ ;  /* 0x00000004260a7897 */ /* 0x000fc4000fffe03f */
[----:B------:R-:W-:Y:S01]  /*2400*/  UIADD3.64 UR14, UR38, 0x1fe, URZ ;  /* 0x000001fe260e7897 */ /* 0x000fe2000fffe03f */
[----:B------:R-:W-:Y:S01]  /*2410*/  LEA.HI.X.SX32 R219, R24, R31, 0x1, P2 ;  /* 0x0000001f18db7211 */ /* 0x000fe200010f0eff */
[----:B------:R-:W-:Y:S01]  /*2420*/  IMAD R24, R221, 0x4, R22 ;  /* 0x00000004dd187824 */ /* 0x000fe200078e0216 */
[----:B------:R-:W-:Y:S02]  /*2430*/  UIADD3.64 UR22, UR38, 0x200, URZ ;  /* 0x0000020026167897 */ /* 0x000fe4000fffe03f */
[----:B------:R-:W-:Y:S01]  /*2440*/  UIADD3.64 UR26, UR38, 0x202, URZ ;  /* 0x00000202261a7897 */ /* 0x000fe2000fffe03f */
[----:B------:R0:W-:Y:S01]  /*2450*/  STL.64 [R1+0x1d0], R218 ;  /* 0x0001d0da01007387 */ /* 0x0001e20000100a00 */
[----:B------:R-:W-:Y:S01]  /*2460*/  UIADD3.64 UR30, UR38, 0x204, URZ ;  /* 0x00000204261e7897 */ /* 0x000fe2000fffe03f */
[----:B-1----:R-:W-:Y:S01]  /*2470*/  LEA R222, P1, R26, R29, 0x1 ;  /* 0x0000001d1ade7211 */ /* 0x002fe200078208ff */
[----:B------:R-:W-:Y:S01]  /*2480*/  ULDC UR13, c[0x0][0x238] ;  /* 0x00008e00000d7ab9 */ /* 0x000fe20000000800 */
[----:B------:R-:W-:-:S02]  /*2490*/  UMOV UR35, 0x40000040 ;  /* 0x4000004000237882 */ /* 0x000fc40000000000 */
[----:B------:R-:W-:Y:S01]  /*24a0*/  LEA.HI.X.SX32 R223, R26, R31, 0x1, P1 ;  /* 0x0000001f1adf7211 */ /* 0x000fe200008f0eff */
[----:B------:R-:W-:-:S04]  /*24b0*/  IMAD R26, R221, 0x4, R24 ;  /* 0x00000004dd1a7824 */ /* 0x000fc800078e0218 */
[----:B------:R1:W-:Y:S01]  /*24c0*/  STL.64 [R1+0x1c8], R222 ;  /* 0x0001c8de01007387 */ /* 0x0003e20000100a00 */
[----:B0-----:R-:W-:-:S04]  /*24d0*/  LEA R218, P2, R10, R29, 0x1 ;  /* 0x0000001d0ada7211 */ /* 0x001fc800078408ff */
[----:B------:R-:W-:Y:S01]  /*24e0*/  LEA.HI.X.SX32 R219, R10, R31, 0x1, P2 ;  /* 0x0000001f0adb7211 */ /* 0x000fe200010f0eff */
[----:B------:R-:W-:-:S04]  /*24f0*/  IMAD R10, R221, 0x4, R26 ;  /* 0x00000004dd0a7824 */ /* 0x000fc800078e021a */
[----:B------:R0:W-:Y:S01]  /*2500*/  STL.64 [R1+0x1c0], R218 ;  /* 0x0001c0da01007387 */ /* 0x0001e20000100a00 */
[----:B-1----:R-:W-:-:S04]  /*2510*/  LEA R222, P1, R12, R29, 0x1 ;  /* 0x0000001d0cde7211 */ /* 0x002fc800078208ff */
[----:B------:R-:W-:Y:S01]  /*2520*/  LEA.HI.X.SX32 R223, R12, R31, 0x1, P1 ;  /* 0x0000001f0cdf7211 */ /* 0x000fe200008f0eff */
[----:B------:R-:W-:Y:S01]  /*2530*/  IMAD R12, R221, 0x4, R10 ;  /* 0x00000004dd0c7824 */ /* 0x000fe200078e020a */
[----:B------:R-:W-:-:S03]  /*2540*/  LEA R224, P1, R16, R29, 0x1 ;  /* 0x0000001d10e07211 */ /* 0x000fc600078208ff */
[----:B------:R1:W-:Y:S01]  /*2550*/  STL.64 [R1+0x1b8], R222 ;  /* 0x0001b8de01007387 */ /* 0x0003e20000100a00 */
[----:B0-----:R-:W-:Y:S02]  /*2560*/  LEA R218, P2, R14, R29, 0x1 ;  /* 0x0000001d0eda7211 */ /* 0x001fe400078408ff */
[-C--:B------:R-:W-:Y:S02]  /*2570*/  LEA.HI.X.SX32 R225, R16, R31.reuse, 0x1, P1 ;  /* 0x0000001f10e17211 */ /* 0x080fe400008f0eff */
[----:B------:R-:W-:Y:S01]  /*2580*/  LEA.HI.X.SX32 R219, R14, R31, 0x1, P2 ;  /* 0x0000001f0edb7211 */ /* 0x000fe200010f0eff */
[----:B------:R-:W-:-:S04]  /*2590*/  IMAD R14, R221, 0x4, R12 ;  /* 0x00000004dd0e7824 */ /* 0x000fc800078e020c */
[----:B------:R0:W-:Y:S01]  /*25a0*/  STL.64 [R1+0x1b0], R218 ;  /* 0x0001b0da01007387 */ /* 0x0001e20000100a00 */
[----:B-1----:R-:W-:-:S03]  /*25b0*/  LEA R222, P2, R18, R29, 0x1 ;  /* 0x0000001d12de7211 */ /* 0x002fc600078408ff */
[----:B------:R1:W-:Y:S01]  /*25c0*/  STL.64 [R1+0x1a8], R224 ;  /* 0x0001a8e001007387 */ /* 0x0003e20000100a00 */
[----:B------:R-:W-:-:S05]  /*25d0*/  LEA.HI.X.SX32 R223, R18, R31, 0x1, P2 ;  /* 0x0000001f12df7211 */ /* 0x000fca00010f0eff */
[----:B------:R2:W-:Y:S01]  /*25e0*/  STL.64 [R1+0x1a0], R222 ;  /* 0x0001a0de01007387 */ /* 0x0005e20000100a00 */
[----:B0-----:R-:W-:-:S04]  /*25f0*/  LEA R218, P3, R8, R29, 0x1 ;  /* 0x0000001d08da7211 */ /* 0x001fc800078608ff */
[----:B------:R-:W-:Y:S01]  /*2600*/  LEA.HI.X.SX32 R219, R8, R31, 0x1, P3 ;  /* 0x0000001f08db7211 */ /* 0x000fe200018f0eff */
[----:B------:R-:W-:Y:S01]  /*2610*/  IMAD R8, R221, 0x4, R14 ;  /* 0x00000004dd087824 */ /* 0x000fe200078e020e */
[----:B-1----:R-:W-:-:S03]  /*2620*/  LEA R224, P1, R20, R29, 0x1 ;  /* 0x0000001d14e07211 */ /* 0x002fc600078208ff */
[----:B------:R0:W-:Y:S01]  /*2630*/  STL.64 [R1+0x198], R218 ;  /* 0x000198da01007387 */ /* 0x0001e20000100a00 */
[----:B------:R-:W-:Y:S01]  /*2640*/  LEA.HI.X.SX32 R225, R20, R31, 0x1, P1 ;  /* 0x0000001f14e17211 */ /* 0x000fe200008f0eff */
[----:B------:R-:W-:Y:S01]  /*2650*/  IMAD R16, R221, 0x4, R8 ;  /* 0x00000004dd107824 */ /* 0x000fe200078e0208 */
[----:B--2---:R-:W-:-:S03]  /*2660*/  LEA R222, P2, R22, R29, 0x1 ;  /* 0x0000001d16de7211 */ /* 0x004fc600078408ff */
[----:B------:R1:W-:Y:S01]  /*2670*/  STL.64 [R1+0x190], R224 ;  /* 0x000190e001007387 */ /* 0x0003e20000100a00 */
[----:B------:R-:W-:Y:S01]  /*2680*/  LEA.HI.X.SX32 R223, R22, R31, 0x1, P2 ;  /* 0x0000001f16df7211 */ /* 0x000fe200010f0eff */
[----:B------:R-:W-:Y:S01]  /*2690*/  IMAD R18, R221, 0x4, R16 ;  /* 0x00000004dd127824 */ /* 0x000fe200078e0210 */
[----:B0-----:R-:W-:-:S03]  /*26a0*/  LEA R218, P3, R24, R29, 0x1 ;  /* 0x0000001d18da7211 */ /* 0x001fc600078608ff */
[----:B------:R0:W-:Y:S01]  /*26b0*/  STL.64 [R1+0x188], R222 ;  /* 0x000188de01007387 */ /* 0x0001e20000100a00 */
[----:B------:R-:W-:Y:S01]  /*26c0*/  IMAD R20, R221, 0x4, R18 ;  /* 0x00000004dd147824 */ /* 0x000fe200078e0212 */
[----:B------:R-:W-:Y:S02]  /*26d0*/  LEA.HI.X.SX32 R219, R24, R31, 0x1, P3 ;  /* 0x0000001f18db7211 */ /* 0x000fe400018f0eff */
[----:B-1----:R-:W-:-:S03]  /*26e0*/  LEA R224, P1, R26, R29, 0x1 ;  /* 0x0000001d1ae07211 */ /* 0x002fc600078208ff */
[----:B------:R1:W-:Y:S01]  /*26f0*/  STL.64 [R1+0x180], R218 ;  /* 0x000180da01007387 */ /* 0x0003e20000100a00 */
[----:B------:R-:W-:Y:S02]  /*2700*/  LEA.HI.X.SX32 R225, R26, R31, 0x1, P1 ;  /* 0x0000001f1ae17211 */ /* 0x000fe400008f0eff */
[----:B0-----:R-:W-:-:S03]  /*2710*/  LEA R222, P2, R10, R29, 0x1 ;  /* 0x0000001d0ade7211 */ /* 0x001fc600078408ff */
[----:B------:R0:W-:Y:S01]  /*2720*/  STL.64 [R1+0x178], R224 ;  /* 0x000178e001007387 */ /* 0x0001e20000100a00 */
[----:B------:R-:W-:Y:S01]  /*2730*/  LEA.HI.X.SX32 R223, R10, R31, 0x1, P2 ;  /* 0x0000001f0adf7211 */ /* 0x000fe200010f0eff */
[----:B------:R-:W-:Y:S01]  /*2740*/  IMAD R10, R221, 0x4, R20 ;  /* 0x00000004dd0a7824 */ /* 0x000fe200078e0214 */
[----:B-1----:R-:W-:-:S03]  /*2750*/  LEA R218, P3, R12, R29, 0x1 ;  /* 0x0000001d0cda7211 */ /* 0x002fc600078608ff */
[----:B------:R1:W-:Y:S01]  /*2760*/  STL.64 [R1+0x170], R222 ;  /* 0x000170de01007387 */ /* 0x0003e20000100a00 */
[----:B------:R-:W-:Y:S01]  /*2770*/  LEA.HI.X.SX32 R219, R12, R31, 0x1, P3 ;  /* 0x0000001f0cdb7211 */ /* 0x000fe200018f0eff */
[----:B------:R-:W-:Y:S01]  /*2780*/  IMAD R12, R221, 0x4, R10 ;  /* 0x00000004dd0c7824 */ /* 0x000fe200078e020a */
[----:B0-----:R-:W-:-:S03]  /*2790*/  LEA R224, P1, R14, R29, 0x1 ;  /* 0x0000001d0ee07211 */ /* 0x001fc600078208ff */
[----:B------:R0:W-:Y:S01]  /*27a0*/  STL.64 [R1+0x168], R218 ;  /* 0x000168da01007387 */ /* 0x0001e20000100a00 */
[----:B------:R-:W-:Y:S02]  /*27b0*/  LEA.HI.X.SX32 R225, R14, R31, 0x1, P1 ;  /* 0x0000001f0ee17211 */ /* 0x000fe400008f0eff */
[----:B-1----:R-:W-:-:S03]  /*27c0*/  LEA R222, P2, R8, R29, 0x1 ;  /* 0x0000001d08de7211 */ /* 0x002fc600078408ff */
[----:B------:R1:W-:Y:S01]  /*27d0*/  STL.64 [R1+0x160], R224 ;  /* 0x000160e001007387 */ /* 0x0003e20000100a00 */
[----:B------:R-:W-:Y:S01]  /*27e0*/  LEA.HI.X.SX32 R223, R8, R31, 0x1, P2 ;  /* 0x0000001f08df7211 */ /* 0x000fe200010f0eff */
[----:B------:R-:W-:Y:S01]  /*27f0*/  IMAD R8, R221, 0x4, R12 ;  /* 0x00000004dd087824 */ /* 0x000fe200078e020c */
[----:B0-----:R-:W-:-:S03]  /*2800*/  LEA R218, P3, R16, R29, 0x1 ;  /* 0x0000001d10da7211 */ /* 0x001fc600078608ff */
[----:B------:R0:W-:Y:S01]  /*2810*/  STL.64 [R1+0x158], R222 ;  /* 0x000158de01007387 */ /* 0x0001e20000100a00 */
[C---:B------:R-:W-:Y:S01]  /*2820*/  IMAD R14, R221.reuse, 0x4, R8 ;  /* 0x00000004dd0e7824 */ /* 0x040fe200078e0208 */
[----:B------:R-:W-:Y:S02]  /*2830*/  LEA.HI.X.SX32 R219, R16, R31, 0x1, P3 ;  /* 0x0000001f10db7211 */ /* 0x000fe400018f0eff */
[C---:B-1----:R-:W-:Y:S01]  /*2840*/  LEA R224, P1, R18.reuse, R29, 0x1 ;  /* 0x0000001d12e07211 */ /* 0x042fe200078208ff */
[----:B------:R-:W-:Y:S02]  /*2850*/  IMAD R3, R221, 0x4, R14 ;  /* 0x00000004dd037824 */ /* 0x000fe400078e020e */
[----:B------:R1:W-:Y:S01]  /*2860*/  STL.64 [R1+0x150], R218 ;  /* 0x000150da01007387 */ /* 0x0003e20000100a00 */
[----:B------:R-:W-:Y:S02]  /*2870*/  LEA.HI.X.SX32 R225, R18, R31, 0x1, P1 ;  /* 0x0000001f12e17211 */ /* 0x000fe400008f0eff */
[----:B------:R-:W-:-:S02]  /*2880*/  LEA R226, P1, R12, R29, 0x1 ;  /* 0x0000001d0ce27211 */ /* 0x000fc400078208ff */
[----:B0-----:R-:W-:Y:S01]  /*2890*/  LEA R222, P2, R20, R29, 0x1 ;  /* 0x0000001d14de7211 */ /* 0x001fe200078408ff */
[----:B------:R0:W-:Y:S01]  /*28a0*/  STL.64 [R1+0x148], R224 ;  /* 0x000148e001007387 */ /* 0x0001e20000100a00 */
[-C--:B------:R-:W-:Y:S02]  /*28b0*/  LEA.HI.X.SX32 R227, R12, R31.reuse, 0x1, P1 ;  /* 0x0000001f0ce37211 */ /* 0x080fe400008f0eff */
[----:B------:R-:W-:Y:S02]  /*28c0*/  LEA.HI.X.SX32 R223, R20, R31, 0x1, P2 ;  /* 0x0000001f14df7211 */ /* 0x000fe400010f0eff */
[----:B-1----:R-:W-:-:S03]  /*28d0*/  LEA R218, P3, R10, R29, 0x1 ;  /* 0x0000001d0ada7211 */ /* 0x002fc600078608ff */
[----:B------:R1:W-:Y:S01]  /*28e0*/  STL.64 [R1+0x140], R222 ;  /* 0x000140de01007387 */ /* 0x0003e20000100a00 */
[----:B------:R-:W-:Y:S02]  /*28f0*/  LEA.HI.X.SX32 R219, R10, R31, 0x1, P3 ;  /* 0x0000001f0adb7211 */ /* 0x000fe400018f0eff */
[----:B0-----:R-:W-:-:S03]  /*2900*/  LEA R224, P2, R8, R29, 0x1 ;  /* 0x0000001d08e07211 */ /* 0x001fc600078408ff */
[----:B------:R0:W-:Y:S01]  /*2910*/  STL.64 [R1+0x138], R218 ;  /* 0x000138da01007387 */ /* 0x0001e20000100a00 */
[----:B------:R-:W-:-:S03]  /*2920*/  LEA.HI.X.SX32 R225, R8, R31, 0x1, P2 ;  /* 0x0000001f08e17211 */ /* 0x000fc600010f0eff */
[----:B------:R-:W-:Y:S01]  /*2930*/  STL.64 [R1+0x130], R226 ;  /* 0x000130e201007387 */ /* 0x000fe20000100a00 */
[----:B-1----:R-:W-:-:S04]  /*2940*/  LEA R222, P3, R14, R29, 0x1 ;  /* 0x0000001d0ede7211 */ /* 0x002fc800078608ff */
[----:B------:R-:W-:Y:S02]  /*2950*/  LEA.HI.X.SX32 R223, R14, R31, 0x1, P3 ;  /* 0x0000001f0edf7211 */ /* 0x000fe400018f0eff */
[----:B0-----:R-:W-:-:S03]  /*2960*/  LEA R218, P4, R3, R29, 0x1 ;  /* 0x0000001d03da7211 */ /* 0x001fc600078808ff */
[----:B------:R0:W-:Y:S01]  /*2970*/  STL.64 [R1+0x120], R222 ;  /* 0x000120de01007387 */ /* 0x0001e20000100a00 */
[----:B------:R-:W-:Y:S01]  /*2980*/  LEA.HI.X.SX32 R219, R3, R31, 0x1, P4 ;  /* 0x0000001f03db7211 */ /* 0x000fe200020f0eff */
[C---:B------:R-:W-:Y:S02]  /*2990*/  IMAD R3, R34.reuse, 0x2, R28 ;  /* 0x0000000222037824 */ /* 0x040fe400078e021c */
[----:B------:R-:W-:Y:S02]  /*29a0*/  STL.64 [R1+0x128], R224 ;  /* 0x000128e001007387 */ /* 0x000fe40000100a00 */
[----:B------:R-:W-:Y:S02]  /*29b0*/  IMAD R5, R34, 0x2, R3 ;  /* 0x0000000222057824 */ /* 0x000fe400078e0203 */
[----:B------:R1:W-:Y:S01]  /*29c0*/  STL.64 [R1+0x118], R218 ;  /* 0x000118da01007387 */ /* 0x0003e20000100a00 */
[----:B0-----:R-:W-:-:S03]  /*29d0*/  LEA R222, P1, R7, R30, 0x1 ;  /* 0x0000001e07de7211 */ /* 0x001fc600078208ff */
[----:B------:R0:W-:Y:S01]  /*29e0*/  STL.64 [R1+0x110], R216 ;  /* 0x000110d801007387 */ /* 0x0001e20000100a00 */
[----:B------:R-:W-:Y:S01]  /*29f0*/  LEA.HI.X.SX32 R223, R7, R32, 0x1, P1 ;  /* 0x0000002007df7211 */ /* 0x000fe200008f0eff */
[----:B------:R-:W-:Y:S01]  /*2a00*/  IMAD R7, R34, 0x2, R5 ;  /* 0x0000000222077824 */ /* 0x000fe200078e0205 */
[----:B-1----:R-:W-:-:S03]  /*2a10*/  LEA R218, P0, R9, R30, 0x1 ;  /* 0x0000001e09da7211 */ /* 0x002fc600078008ff */
[----:B------:R1:W-:Y:S01]  /*2a20*/  STL.64 [R1+0x108], R222 ;  /* 0x000108de01007387 */ /* 0x0003e20000100a00 */
[C---:B------:R-:W-:Y:S01]  /*2a30*/  IMAD R8, R34.reuse, 0x2, R7 ;  /* 0x0000000222087824 */ /* 0x040fe200078e0207 */
[----:B------:R-:W-:Y:S02]  /*2a40*/  LEA.HI.X.SX32 R219, R9, R32, 0x1, P0 ;  /* 0x0000002009db7211 */ /* 0x000fe400000f0eff */
[C---:B0-----:R-:W-:Y:S01]  /*2a50*/  LEA R216, P2, R11.reuse, R30, 0x1 ;  /* 0x0000001e0bd87211 */ /* 0x041fe200078408ff */
[C---:B------:R-:W-:Y:S02]  /*2a60*/  IMAD R9, R34.reuse, 0x2, R8 ;  /* 0x0000000222097824 */ /* 0x040fe400078e0208 */
[----:B------:R0:W-:Y:S01]  /*2a70*/  STL.64 [R1+0x100], R218 ;  /* 0x000100da01007387 */ /* 0x0001e20000100a00 */
[----:B------:R-:W-:Y:S01]  /*2a80*/  LEA.HI.X.SX32 R217, R11, R32, 0x1, P2 ;  /* 0x000000200bd97211 */ /* 0x000fe200010f0eff */
[----:B------:R-:W-:Y:S01]  /*2a90*/  IMAD R10, R34, 0x2, R9 ;  /* 0x00000002220a7824 */ /* 0x000fe200078e0209 */
[----:B-1----:R-:W-:-:S03]  /*2aa0*/  LEA R222, P0, R13, R30, 0x1 ;  /* 0x0000001e0dde7211 */ /* 0x002fc600078008ff */
[----:B------:R1:W-:Y:S01]  /*2ab0*/  STL.64 [R1+0xf8], R216 ;  /* 0x0000f8d801007387 */ /* 0x0003e20000100a00 */
[----:B------:R-:W-:Y:S01]  /*2ac0*/  IMAD R11, R34, 0x2, R10 ;  /* 0x00000002220b7824 */ /* 0x000fe200078e020a */
[----:B------:R-:W-:Y:S02]  /*2ad0*/  LEA.HI.X.SX32 R223, R13, R32, 0x1, P0 ;  /* 0x000000200ddf7211 */ /* 0x000fe400000f0eff */
[----:B0-----:R-:W-:-:S03]  /*2ae0*/  LEA R218, P1, R15, R30, 0x1 ;  /* 0x0000001e0fda7211 */ /* 0x001fc600078208ff */
[----:B------:R-:W-:Y:S01]  /*2af0*/  STL.64 [R1+0xf0], R222 ;  /* 0x0000f0de01007387 */ /* 0x000fe20000100a00 */
[----:B------:R-:W-:Y:S02]  /*2b00*/  LEA.HI.X.SX32 R219, R15, R32, 0x1, P1 ;  /* 0x000000200fdb7211 */ /* 0x000fe400008f0eff */
[-C--:B-1----:R-:W-:Y:S02]  /*2b10*/  LEA R216, P2, R17, R30.reuse, 0x1 ;  /* 0x0000001e11d87211 */ /* 0x082fe400078408ff */
[----:B------:R-:W-:Y:S02]  /*2b20*/  LEA R14, P1, R21, R30, 0x1 ;  /* 0x0000001e150e7211 */ /* 0x000fe400078208ff */
[----:B------:R-:W-:Y:S02]  /*2b30*/  LEA.HI.X.SX32 R217, R17, R32, 0x1, P2 ;  /* 0x0000002011d97211 */ /* 0x000fe400010f0eff */
[----:B------:R-:W-:Y:S02]  /*2b40*/  LEA R12, P2, R23, R30, 0x1 ;  /* 0x0000001e170c7211 */ /* 0x000fe400078408ff */
[----:B------:R-:W-:Y:S01]  /*2b50*/  LEA.HI.X.SX32 R15, R21, R32, 0x1, P1 ;  /* 0x00000020150f7211 */ /* 0x000fe200008f0eff */
[----:B------:R0:W-:Y:S01]  /*2b60*/  STL.64 [R1+0xe0], R216 ;  /* 0x0000e0d801007387 */ /* 0x0001e20000100a00 */
[----:B------:R-:W-:-:S02]  /*2b70*/  LEA R16, P1, R27, R30, 0x1 ;  /* 0x0000001e1b107211 */ /* 0x000fc400078208ff */
[-C--:B------:R-:W-:Y:S01]  /*2b80*/  LEA.HI.X.SX32 R13, R23, R32.reuse, 0x1, P2 ;  /* 0x00000020170d7211 */ /* 0x080fe200010f0eff */
[----:B------:R-:W-:Y:S01]  /*2b90*/  STL.64 [R1+0xe8], R218 ;  /* 0x0000e8da01007387 */ /* 0x000fe20000100a00 */
[----:B------:R-:W-:Y:S02]  /*2ba0*/  LEA.HI.X.SX32 R17, R27, R32, 0x1, P1 ;  /* 0x000000201b117211 */ /* 0x000fe400008f0eff */
[----:B0-----:R-:W-:-:S04]  /*2bb0*/  LEA R216, P0, R19, R30, 0x1 ;  /* 0x0000001e13d87211 */ /* 0x001fc800078008ff */
[----:B------:R-:W-:Y:S02]  /*2bc0*/  LEA.HI.X.SX32 R217, R19, R32, 0x1, P0 ;  /* 0x0000002013d97211 */ /* 0x000fe400000f0eff */
[----:B------:R-:W-:-:S03]  /*2bd0*/  LEA R18, P0, R25, R30, 0x1 ;  /* 0x0000001e19127211 */ /* 0x000fc600078008ff */
[----:B------:R-:W-:Y:S01]  /*2be0*/  STL.64 [R1+0xd8], R216 ;  /* 0x0000d8d801007387 */ /* 0x000fe20000100a00 */
[----:B------:R-:W-:Y:S02]  /*2bf0*/  LEA.HI.X.SX32 R19, R25, R32, 0x1, P0 ;  /* 0x0000002019137211 */ /* 0x000fe400000f0eff */
[C---:B------:R-:W-:Y:S01]  /*2c00*/  LEA R20, P0, R3.reuse, R30, 0x1 ;  /* 0x0000001e03147211 */ /* 0x040fe200078008ff */
[----:B------:R0:W-:Y:S03]  /*2c10*/  STL.64 [R1+0xd0], R14 ;  /* 0x0000d00e01007387 */ /* 0x0001e60000100a00 */
[----:B------:R-:W-:Y:S01]  /*2c20*/  LEA.HI.X.SX32 R21, R3, R32, 0x1, P0 ;  /* 0x0000002003157211 */ /* 0x000fe200000f0eff */
[----:B------:R1:W-:Y:S04]  /*2c30*/  STL.64 [R1+0xc8], R12 ;  /* 0x0000c80c01007387 */ /* 0x0003e80000100a00 */
[----:B------:R2:W-:Y:S01]  /*2c40*/  STL.64 [R1+0xc0], R18 ;  /* 0x0000c01201007387 */ /* 0x0005e20000100a00 */
[----:B0-----:R-:W-:-:S03]  /*2c50*/  LEA R14, P2, R28, R30, 0x1 ;  /* 0x0000001e1c0e7211 */ /* 0x001fc600078408ff */
[----:B------:R0:W-:Y:S01]  /*2c60*/  STL.64 [R1+0xb8], R16 ;  /* 0x0000b81001007387 */ /* 0x0001e20000100a00 */
[----:B------:R-:W-:Y:S01]  /*2c70*/  LEA.HI.X.SX32 R15, R28, R32, 0x1, P2 ;  /* 0x000000201c0f7211 */ /* 0x000fe200010f0eff */
[----:B-1----:R-:W-:Y:S01]  /*2c80*/  IMAD R12, R34, 0x2, R11 ;  /* 0x00000002220c7824 */ /* 0x002fe200078e020b */
[----:B--2---:R-:W-:-:S03]  /*2c90*/  LEA R18, P1, R5, R30, 0x1 ;  /* 0x0000001e05127211 */ /* 0x004fc600078208ff */
[----:B------:R1:W-:Y:S01]  /*2ca0*/  STL.64 [R1+0xb0], R14 ;  /* 0x0000b00e01007387 */ /* 0x0003e20000100a00 */
[----:B------:R-:W-:Y:S01]  /*2cb0*/  IMAD R13, R34, 0x2, R12 ;  /* 0x00000002220d7824 */ /* 0x000fe200078e020c */
[----:B------:R-:W-:Y:S02]  /*2cc0*/  LEA.HI.X.SX32 R19, R5, R32, 0x1, P1 ;  /* 0x0000002005137211 */ /* 0x000fe400008f0eff */
[----:B------:R2:W-:Y:S01]  /*2cd0*/  STL.64 [R1+0xa8], R20 ;  /* 0x0000a81401007387 */ /* 0x0005e20000100a00 */
[----:B0-----:R-:W-:-:S03]  /*2ce0*/  LEA R16, P2, R7, R30, 0x1 ;  /* 0x0000001e07107211 */ /* 0x001fc600078408ff */
[----:B------:R0:W-:Y:S01]  /*2cf0*/  STL.64 [R1+0xa0], R18 ;  /* 0x0000a01201007387 */ /* 0x0001e20000100a00 */
[----:B------:R-:W-:Y:S01]  /*2d00*/  LEA.HI.X.SX32 R17, R7, R32, 0x1, P2 ;  /* 0x0000002007117211 */ /* 0x000fe200010f0eff */
[----:B-1----:R-:W-:-:S04]  /*2d10*/  IMAD R14, R34, 0x2, R13 ;  /* 0x00000002220e7824 */ /* 0x002fc800078e020d */
[----:B------:R1:W-:Y:S01]  /*2d20*/  STL.64 [R1+0x98], R16 ;  /* 0x0000981001007387 */ /* 0x0003e20000100a00 */
[-C--:B--2---:R-:W-:Y:S01]  /*2d30*/  LEA R20, P0, R8, R30.reuse, 0x1 ;  /* 0x0000001e08147211 */ /* 0x084fe200078008ff */
[----:B------:R-:W-:Y:S01]  /*2d40*/  IMAD R3, R34, 0x2, R14 ;  /* 0x0000000222037824 */ /* 0x000fe200078e020e */
[----:B0-----:R-:W-:-:S03]  /*2d50*/  LEA R18, P1, R9, R30, 0x1 ;  /* 0x0000001e09127211 */ /* 0x001fc600078208ff */
[----:B------:R-:W-:Y:S01]  /*2d60*/  IMAD R5, R34, 0x2, R3 ;  /* 0x0000000222057824 */ /* 0x000fe200078e0203 */
[-C--:B------:R-:W-:Y:S02]  /*2d70*/  LEA.HI.X.SX32 R21, R8, R32.reuse, 0x1, P0 ;  /* 0x0000002008157211 */ /* 0x080fe400000f0eff */
[----:B------:R-:W-:Y:S01]  /*2d80*/  LEA.HI.X.SX32 R19, R9, R32, 0x1, P1 ;  /* 0x0000002009137211 */ /* 0x000fe200008f0eff */
[----:B------:R-:W-:Y:S01]  /*2d90*/  IMAD R7, R34, 0x2, R5 ;  /* 0x0000000222077824 */ /* 0x000fe200078e0205 */
[----:B-1----:R-:W-:Y:S01]  /*2da0*/  LEA R16, P2, R10, R30, 0x1 ;  /* 0x0000001e0a107211 */ /* 0x002fe200078408ff */
[----:B------:R0:W-:Y:S02]  /*2db0*/  STL.64 [R1+0x90], R20 ;  /* 0x0000901401007387 */ /* 0x0001e40000100a00 */
[----:B------:R-:W-:Y:S01]  /*2dc0*/  IMAD R8, R34, 0x2, R7 ;  /* 0x0000000222087824 */ /* 0x000fe200078e0207 */
[----:B------:R-:W-:Y:S01]  /*2dd0*/  LEA.HI.X.SX32 R17, R10, R32, 0x1, P2 ;  /* 0x000000200a117211 */ /* 0x000fe200010f0eff */
[----:B------:R1:W-:Y:S02]  /*2de0*/  STL.64 [R1+0x88], R18 ;  /* 0x0000881201007387 */ /* 0x0003e40000100a00 */
[----:B------:R-:W-:-:S02]  /*2df0*/  IMAD R9, R34, 0x2, R8 ;  /* 0x0000000222097824 */ /* 0x000fc400078e0208 */
[----:B------:R2:W-:Y:S02]  /*2e00*/  STL.64 [R1+0x80], R16 ;  /* 0x0000801001007387 */ /* 0x0005e40000100a00 */
[----:B------:R-:W-:Y:S01]  /*2e10*/  IMAD R10, R34, 0x2, R9 ;  /* 0x00000002220a7824 */ /* 0x000fe200078e0209 */
[CC--:B0-----:R-:W-:Y:S02]  /*2e20*/  LEA R20, P0, R11.reuse, R30.reuse, 0x1 ;  /* 0x0000001e0b147211 */ /* 0x0c1fe400078008ff */
[C---:B-1----:R-:W-:Y:S02]  /*2e30*/  LEA R18, P1, R12.reuse, R30, 0x1 ;  /* 0x0000001e0c127211 */ /* 0x042fe400078208ff */
[----:B------:R-:W-:Y:S02]  /*2e40*/  LEA.HI.X.SX32 R21, R11, R32, 0x1, P0 ;  /* 0x000000200b157211 */ /* 0x000fe400000f0eff */
[C---:B--2---:R-:W-:Y:S02]  /*2e50*/  LEA R16, P2, R13.reuse, R30, 0x1 ;  /* 0x0000001e0d107211 */ /* 0x044fe400078408ff */
[-C--:B------:R-:W-:Y:S01]  /*2e60*/  LEA.HI.X.SX32 R19, R12, R32.reuse, 0x1, P1 ;  /* 0x000000200c137211 */ /* 0x080fe200008f0eff */
[----:B------:R0:W-:Y:S01]  /*2e70*/  STL.64 [R1+0x78], R20 ;  /* 0x0000781401007387 */ /* 0x0001e20000100a00 */
[----:B------:R-:W-:-:S03]  /*2e80*/  LEA.HI.X.SX32 R17, R13, R32, 0x1, P2 ;  /* 0x000000200d117211 */ /* 0x000fc600010f0eff */
[----:B------:R1:W-:Y:S04]  /*2e90*/  STL.64 [R1+0x70], R18 ;  /* 0x0000701201007387 */ /* 0x0003e80000100a00 */
[----:B------:R2:W-:Y:S01]  /*2ea0*/  STL.64 [R1+0x68], R16 ;  /* 0x0000681001007387 */ /* 0x0005e20000100a00 */
[----:B0-----:R-:W-:-:S04]  /*2eb0*/  LEA R20, P0, R14, R30, 0x1 ;  /* 0x0000001e0e147211 */ /* 0x001fc800078008ff */
[----:B------:R-:W-:Y:S02]  /*2ec0*/  LEA.HI.X.SX32 R21, R14, R32, 0x1, P0 ;  /* 0x000000200e157211 */ /* 0x000fe400000f0eff */
[-C--:B-1----:R-:W-:Y:S02]  /*2ed0*/  LEA R18, P1, R3, R30.reuse, 0x1 ;  /* 0x0000001e03127211 */ /* 0x082fe400078208ff */
[----:B--2---:R-:W-:Y:S01]  /*2ee0*/  LEA R16, P2, R5, R30, 0x1 ;  /* 0x0000001e05107211 */ /* 0x004fe200078408ff */
[----:B------:R-:W-:Y:S01]  /*2ef0*/  STL.64 [R1+0x60], R20 ;  /* 0x0000601401007387 */ /* 0x000fe20000100a00 */
[-C--:B------:R-:W-:Y:S01]  /*2f00*/  LEA.HI.X.SX32 R19, R3, R32.reuse, 0x1, P1 ;  /* 0x0000002003137211 */ /* 0x080fe200008f0eff */
[----:B------:R-:W-:Y:S01]  /*2f10*/  IMAD R3, R34, 0x2, R10 ;  /* 0x0000000222037824 */ /* 0x000fe200078e020a */
[----:B------:R-:W-:Y:S02]  /*2f20*/  LEA.HI.X.SX32 R17, R5, R32, 0x1, P2 ;  /* 0x0000002005117211 */ /* 0x000fe400010f0eff */
[-C--:B------:R-:W-:Y:S01]  /*2f30*/  LEA R14, P1, R8, R30.reuse, 0x1 ;  /* 0x0000001e080e7211 */ /* 0x080fe200078208ff */
[----:B------:R-:W-:Y:S01]  /*2f40*/  IMAD R5, R34, 0x2, R3 ;  /* 0x0000000222057824 */ /* 0x000fe200078e0203 */
[C---:B------:R-:W-:Y:S01]  /*2f50*/  LEA R12, P2, R9.reuse, R30, 0x1 ;  /* 0x0000001e090c7211 */ /* 0x040fe200078408ff */
[----:B------:R0:W-:Y:S01]  /*2f60*/  STL.64 [R1+0x50], R16 ;  /* 0x0000501001007387 */ /* 0x0001e20000100a00 */
[-C--:B------:R-:W-:Y:S01]  /*2f70*/  LEA.HI.X.SX32 R15, R8, R32.reuse, 0x1, P1 ;  /* 0x00000020080f7211 */ /* 0x080fe200008f0eff */
[----:B------:R-:W-:Y:S01]  /*2f80*/  IMAD.MOV.U32 R8, RZ, RZ, 0x3f800000 ;  /* 0x3f800000ff087424 */ /* 0x000fe200078e00ff */
[----:B------:R-:W-:Y:S01]  /*2f90*/  LEA.HI.X.SX32 R13, R9, R32, 0x1, P2 ;  /* 0x00000020090d7211 */ /* 0x000fe200010f0eff */
[----:B------:R1:W-:Y:S01]  /*2fa0*/  STL.64 [R1+0x58], R18 ;  /* 0x0000581201007387 */ /* 0x0003e20000100a00 */
[----:B0-----:R-:W-:-:S04]  /*2fb0*/  LEA R16, P0, R7, R30, 0x1 ;  /* 0x0000001e07107211 */ /* 0x001fc800078008ff */
[----:B------:R-:W-:Y:S01]  /*2fc0*/  LEA.HI.X.SX32 R17, R7, R32, 0x1, P0 ;  /* 0x0000002007117211 */ /* 0x000fe200000f0eff */
[----:B------:R-:W-:Y:S01]  /*2fd0*/  IMAD R7, R34, 0x2, R5 ;  /* 0x0000000222077824 */ /* 0x000fe200078e0205 */
[----:B-1----:R-:W-:-:S03]  /*2fe0*/  LEA R18, P0, R10, R30, 0x1 ;  /* 0x0000001e0a127211 */ /* 0x002fc600078008ff */
[----:B------:R0:W-:Y:S01]  /*2ff0*/  STL.64 [R1+0x48], R16 ;  /* 0x0000481001007387 */ /* 0x0001e20000100a00 */
[----:B------:R-:W-:-:S03]  /*3000*/  LEA.HI.X.SX32 R19, R10, R32, 0x1, P0 ;  /* 0x000000200a137211 */ /* 0x000fc600000f0eff */
[----:B------:R1:W-:Y:S04]  /*3010*/  STL.64 [R1+0x40], R14 ;  /* 0x0000400e01007387 */ /* 0x0003e80000100a00 */
[----:B------:R2:W-:Y:S01]  /*3020*/  STL.64 [R1+0x38], R12 ;  /* 0x0000380c01007387 */ /* 0x0005e20000100a00 */
[----:B0-----:R-:W-:-:S03]  /*3030*/  LEA R16, P1, R3, R30, 0x1 ;  /* 0x0000001e03107211 */ /* 0x001fc600078208ff */
[----:B------:R-:W-:Y:S01]  /*3040*/  STL.64 [R1+0x30], R18 ;  /* 0x0000301201007387 */ /* 0x000fe20000100a00 */
[----:B-1----:R-:W-:Y:S02]  /*3050*/  LEA R14, P2, R5, R30, 0x1 ;  /* 0x0000001e050e7211 */ /* 0x002fe400078408ff */
[----:B------:R-:W-:Y:S01]  /*3060*/  LEA.HI.X.SX32 R17, R3, R32, 0x1, P1 ;  /* 0x0000002003117211 */ /* 0x000fe200008f0eff */
[----:B------:R-:W-:Y:S01]  /*3070*/  IMAD.MOV.U32 R3, RZ, RZ, 0x3f800000 ;  /* 0x3f800000ff037424 */ /* 0x000fe200078e00ff */
[----:B--2---:R-:W-:Y:S02]  /*3080*/  LEA R12, P3, R7, R30, 0x1 ;  /* 0x0000001e070c7211 */ /* 0x004fe400078608ff */
[-C--:B------:R-:W-:Y:S01]  /*3090*/  LEA.HI.X.SX32 R15, R5, R32.reuse, 0x1, P2 ;  /* 0x00000020050f7211 */ /* 0x080fe200010f0eff */
[----:B------:R-:W-:Y:S01]  /*30a0*/  STL.64 [R1+0x28], R16 ;  /* 0x0000281001007387 */ /* 0x000fe20000100a00 */
[----:B------:R-:W-:Y:S01]  /*30b0*/  LEA.HI.X.SX32 R13, R7, R32, 0x1, P3 ;  /* 0x00000020070d7211 */ /* 0x000fe200018f0eff */
[----:B------:R-:W-:Y:S01]  /*30c0*/  IMAD.MOV.U32 R7, RZ, RZ, 0x3f800000 ;  /* 0x3f800000ff077424 */ /* 0x000fe200078e00ff */
[----:B------:R-:W-:Y:S01]  /*30d0*/  CS2R R4, SRZ ;  /* 0x0000000000047805 */ /* 0x000fe2000001ff00 */
[----:B------:R-:W-:Y:S04]  /*30e0*/  STL.64 [R1+0x20], R14 ;  /* 0x0000200e01007387 */ /* 0x000fe80000100a00 */
[----:B------:R-:W-:Y:S04]  /*30f0*/  STL.64 [R1+0x18], R12 ;  /* 0x0000180c01007387 */ /* 0x000fe80000100a00 */
[----:B------:R-:W-:Y:S04]  /*3100*/  STL [R1+0xc], R3 ;  /* 0x00000c0301007387 */ /* 0x000fe80000100800 */
[----:B------:R0:W-:Y:S04]  /*3110*/  STL [R1+0x8], R8 ;  /* 0x0000080801007387 */ /* 0x0001e80000100800 */
[----:B------:R1:W-:Y:S04]  /*3120*/  STL [R1+0x4], R7 ;  /* 0x0000040701007387 */ /* 0x0003e80000100800 */
[----:B------:R2:W-:Y:S01]  /*3130*/  STL [R1], R3 ;  /* 0x0000000301007387 */ /* 0x0005e20000100800 */
[----:B0-----:R-:W-:-:S02]  /*3140*/  LOP3.LUT R8, R6, 0x20, RZ, 0x3c, !PT ;  /* 0x0000002006087812 */ /* 0x001fc400078e3cff */
[----:B-1----:R-:W-:Y:S02]  /*3150*/  LOP3.LUT R7, R6, 0x40, RZ, 0x3c, !PT ;  /* 0x0000004006077812 */ /* 0x002fe400078e3cff */
[----:B--2---:R-:W-:Y:S02]  /*3160*/  LOP3.LUT R3, R0, 0x40, RZ, 0x3c, !PT ;  /* 0x0000004000037812 */ /* 0x004fe400078e3cff */
[----:B------:R-:W-:-:S07]  /*3170*/  LOP3.LUT R3, R6, 0x60, RZ, 0x3c, !PT ;  /* 0x0000006006037812 */ /* 0x000fce00078e3cff */
.L_x_1:
[----:B------:R-:W2:Y:S04]  /*3180*/  LDL.64 R14, [R1+0x210] ;  /* 0x00021000010e7983 */ /* 0x000ea80000100a00 */
[----:B------:R-:W3:Y:S04]  /*3190*/  LDL.64 R10, [R1+0x200] ;  /* 0x00020000010a7983 */ /* 0x000ee80000100a00 */
[----:B------:R-:W4:Y:S04]  /*31a0*/  LDL.64 R226, [R1+0x1d8] ;  /* 0x0001d80001e27983 */ /* 0x000f280000100a00 */
[----:B------:R-:W4:Y:S04]  /*31b0*/  LDL.64 R12, [R1+0x208] ;  /* 0x00020800010c7983 */ /* 0x000f280000100a00 */
[----:B------:R-:W4:Y:S04]  /*31c0*/  LDL.64 R242, [R1+0x1f8] ;  /* 0x0001f80001f27983 */ /* 0x000f280000100a00 */
[----:B------:R-:W4:Y:S04]  /*31d0*/  LDL.64 R240, [R1+0x1f0] ;  /* 0x0001f00001f07983 */ /* 0x000f280000100a00 */
[----:B------:R-:W4:Y:S04]  /*31e0*/  LDL.64 R238, [R1+0x1e8] ;  /* 0x0001e80001ee7983 */ /* 0x000f280000100a00 */
[----:B------:R-:W4:Y:S04]  /*31f0*/  LDL.64 R228, [R1+0x1e0] ;  /* 0x0001e00001e47983 */ /* 0x000f280000100a00 */
[----:B------:R-:W4:Y:S04]  /*3200*/  LDL.64 R18, [R1+0x1d0] ;  /* 0x0001d00001127983 */ /* 0x000f280000100a00 */
[----:B------:R-:W4:Y:S04]  /*3210*/  LDL.64 R16, [R1+0x1c8] ;  /* 0x0001c80001107983 */ /* 0x000f280000100a00 */
[----:B------:R-:W-:Y:S04]  /*3220*/  STL [R1+0x224], R6 ;  /* 0x0002240601007387 */ /* 0x000fe80000100800 */
[----:B------:R0:W-:Y:S04]  /*3230*/  STL [R1+0x218], R221 ;  /* 0x000218dd01007387 */ /* 0x0001e80000100800 */
[----:B------:R-:W4:Y:S04]  /*3240*/  LDL.64 R218, [R1+0x1a8] ;  /* 0x0001a80001da7983 */ /* 0x000f280000100a00 */
[----:B------:R-:W4:Y:S04]  /*3250*/  LDL.64 R224, [R1+0x1b8] ;  /* 0x0001b80001e07983 */ /* 0x000f280000100a00 */
[----:B0-----:R-:W4:Y:S04]  /*3260*/  LDL.64 R220, [R1+0x1b0] ;  /* 0x0001b00001dc7983 */ /* 0x001f280000100a00 */
[----:B------:R-:W4:Y:S04]  /*3270*/  LDL.64 R20, [R1+0x190] ;  /* 0x0001900001147983 */ /* 0x000f280000100a00 */
[----:B------:R-:W4:Y:S04]  /*3280*/  LDL.64 R22, [R1+0x198] ;  /* 0x0001980001167983 */ /* 0x000f280000100a00 */
[----:B------:R-:W4:Y:S04]  /*3290*/  LDL.64 R216, [R1+0x1a0] ;  /* 0x0001a00001d87983 */ /* 0x000f280000100a00 */
[----:B------:R-:W4:Y:S04]  /*32a0*/  LDL.64 R246, [R1+0x178] ;  /* 0x0001780001f67983 */ /* 0x000f280000100a00 */
[----:B------:R-:W4:Y:S04]  /*32b0*/  LDL.64 R248, [R1+0x180] ;  /* 0x0001800001f87983 */ /* 0x000f280000100a00 */
[----:B------:R-:W4:Y:S01]  /*32c0*/  LDL.64 R244, [R1+0x170] ;  /* 0x0001700001f47983 */ /* 0x000f220000100a00 */
[----:B--2---:R-:W-:-:S03]  /*32d0*/  IMAD.WIDE R42, R5, 0x2, R14 ;  /* 0x00000002052a7825 */ /* 0x004fc600078e020e */
[----:B------:R-:W2:Y:S01]  /*32e0*/  LDL.64 R14, [R1+0x1c0] ;  /* 0x0001c000010e7983 */ /* 0x000ea20000100a00 */
[C---:B---3--:R-:W-:Y:S01]  /*32f0*/  IMAD.WIDE R10, R5.reuse, 0x2, R10 ;  /* 0x00000002050a7825 */ /* 0x048fe200078e020a */
[----:B------:R-:W0:Y:S04]  /*3300*/  S2R R9, SR_TID.X ;  /* 0x0000000000097919 */ /* 0x000e280000002100 */
[----:B------:R1:W3:Y:S01]  /*3310*/  LDG.E.U16 R31, desc[UR20][R10.64] ;  /* 0x000000140a1f7981 */ /* 0x0002e2000c1e1500 */
[----:B----4-:R-:W-:-:S03]  /*3320*/  IMAD.WIDE R12, R5, 0x2, R12 ;  /* 0x00000002050c7825 */ /* 0x010fc600078e020c */
[----:B------:R-:W4:Y:S01]  /*3330*/  LDG.E.U16 R42, desc[UR20][R42.64] ;  /* 0x000000142a2a7981 */ /* 0x000f22000c1e1500 */
[----:B------:R-:W-:-:S03]  /*3340*/  IMAD.WIDE R26, R5, 0x2, R242 ;  /* 0x00000002051a7825 */ /* 0x000fc600078e02f2 */
[----:B------:R0:W3:Y:S01]  /*3350*/  LDG.E.U16 R33, desc[UR20][R12.64] ;  /* 0x000000140c217981 */ /* 0x0000e2000c1e1500 */
[----:B-1----:R-:W-:-:S03]  /*3360*/  IMAD.WIDE R10, R5, 0x2, R226 ;  /* 0x00000002050a7825 */ /* 0x002fc600078e02e2 */
[----:B------:R-:W3:Y:S04]  /*3370*/  LDG.E.U16 R26, desc[UR20][R26.64] ;  /* 0x000000141a1a7981 */ /* 0x000ee8000c1e1500 */
[----:B------:R1:W3:Y:S01]  /*3380*/  LDG.E.U16 R29, desc[UR20][R10.64] ;  /* 0x000000140a1d7981 */ /* 0x0002e2000c1e1500 */
[----:B------:R-:W-:-:S03]  /*3390*/  IMAD.WIDE R34, R5, 0x2, R240 ;  /* 0x0000000205227825 */ /* 0x000fc600078e02f0 */
[----:B------:R-:W4:Y:S01]  /*33a0*/  LDL.64 R240, [R1+0x160] ;  /* 0x0001600001f07983 */ /* 0x000f220000100a00 */
[----:B0-----:R-:W-:-:S03]  /*33b0*/  IMAD.WIDE R12, R5, 0x2, R238 ;  /* 0x00000002050c7825 */ /* 0x001fc600078e02ee */
[----:B------:R-:W3:Y:S01]  /*33c0*/  LDL.64 R238, [R1+0x150] ;  /* 0x0001500001ee7983 */ /* 0x000ee20000100a00 */
[----:B------:R-:W-:-:S03]  /*33d0*/  IMAD.WIDE R18, R5, 0x2, R18 ;  /* 0x0000000205127825 */ /* 0x000fc600078e0212 */
[----:B------:R-:W3:Y:S04]  /*33e0*/  LDG.E.U16 R37, desc[UR20][R12.64] ;  /* 0x000000140c257981 */ /* 0x000ee8000c1e1500 */
[----:B------:R0:W3:Y:S04]  /*33f0*/  LDG.E.U16 R30, desc[UR20][R18.64] ;  /* 0x00000014121e7981 */ /* 0x0000e8000c1e1500 */
[----:B------:R-:W3:Y:S04]  /*3400*/  LDL.64 R226, [R1+0x130] ;  /* 0x0001300001e27983 */ /* 0x000ee80000100a00 */
[----:B------:R-:W3:Y:S01]  /*3410*/  LDL.64 R242, [R1+0x168] ;  /* 0x0001680001f27983 */ /* 0x000ee20000100a00 */
[----:B-1----:R-:W-:-:S03]  /*3420*/  IMAD.WIDE R10, R5, 0x2, R220 ;  /* 0x00000002050a7825 */ /* 0x002fc600078e02dc */
[----:B------:R-:W3:Y:S04]  /*3430*/  LDG.E.U16 R34, desc[UR20][R34.64] ;  /* 0x0000001422227981 */ /* 0x000ee8000c1e1500 */
[----:B------:R-:W3:Y:S01]  /*3440*/  LDG.E.U16 R27, desc[UR20][R10.64] ;  /* 0x000000140a1b7981 */ /* 0x000ee2000c1e1500 */
[----:B0-----:R-:W-:-:S03]  /*3450*/  IMAD.WIDE R18, R5, 0x2, R218 ;  /* 0x0000000205127825 */ /* 0x001fc600078e02da */
[----:B------:R-:W3:Y:S01]  /*3460*/  LDL.64 R218, [R1+0x148] ;  /* 0x0001480001da7983 */ /* 0x000ee20000100a00 */
[----:B------:R-:W-:-:S03]  /*3470*/  IMAD.WIDE R12, R5, 0x2, R224 ;  /* 0x00000002050c7825 */ /* 0x000fc600078e02e0 */
[----:B------:R-:W3:Y:S04]  /*3480*/  LDL.64 R224, [R1+0x120] ;  /* 0x0001200001e07983 */ /* 0x000ee80000100a00 */
[----:B------:R-:W4:Y:S04]  /*3490*/  LDL.64 R10, [R1+0x188] ;  /* 0x00018800010a7983 */ /* 0x000f280000100a00 */
[----:B------:R-:W3:Y:S01]  /*34a0*/  LDL.64 R220, [R1+0x158] ;  /* 0x0001580001dc7983 */ /* 0x000ee20000100a00 */
[----:B------:R-:W-:-:S03]  /*34b0*/  IMAD.WIDE R40, R5, 0x2, R228 ;  /* 0x0000000205287825 */ /* 0x000fc600078e02e4 */
[----:B------:R0:W3:Y:S01]  /*34c0*/  LDG.E.U16 R32, desc[UR20][R12.64] ;  /* 0x000000140c207981 */ /* 0x0000e2000c1e1500 */
[----:B------:R-:W-:-:S03]  /*34d0*/  IMAD.WIDE R16, R5, 0x2, R16 ;  /* 0x0000000205107825 */ /* 0x000fc600078e0210 */
[----:B------:R-:W3:Y:S04]  /*34e0*/  LDL.64 R228, [R1+0x140] ;  /* 0x0001400001e47983 */ /* 0x000ee80000100a00 */
[----:B------:R1:W3:Y:S01]  /*34f0*/  LDG.E.U16 R35, desc[UR20][R16.64] ;  /* 0x0000001410237981 */ /* 0x0002e2000c1e1500 */
[----:B0-----:R-:W-:-:S03]  /*3500*/  IMAD.WIDE R12, R5, 0x2, R20 ;  /* 0x00000002050c7825 */ /* 0x001fc600078e0214 */
[----:B------:R-:W3:Y:S01]  /*3510*/  LDL.64 R20, [R1+0x118] ;  /* 0x0001180001147983 */ /* 0x000ee20000100a00 */
[----:B--2---:R-:W-:-:S03]  /*3520*/  IMAD.WIDE R14, R5, 0x2, R14 ;  /* 0x00000002050e7825 */ /* 0x004fc600078e020e */
[----:B------:R-:W2:Y:S04]  /*3530*/  LDG.E.U16 R40, desc[UR20][R40.64] ;  /* 0x0000001428287981 */ /* 0x000ea8000c1e1500 */
[----:B------:R0:W2:Y:S01]  /*3540*/  LDG.E.U16 R36, desc[UR20][R14.64] ;  /* 0x000000140e247981 */ /* 0x0000a2000c1e1500 */
[----:B-1----:R-:W-:-:S03]  /*3550*/  IMAD.WIDE R16, R5, 0x2, R216 ;  /* 0x0000000205107825 */ /* 0x002fc600078e02d8 */
[----:B------:R-:W2:Y:S01]  /*3560*/  LDL.64 R216, [R1+0x138] ;  /* 0x0001380001d87983 */ /* 0x000ea20000100a00 */
[----:B------:R-:W-:-:S03]  /*3570*/  IMAD.WIDE R48, R5, 0x2, R246 ;  /* 0x0000000205307825 */ /* 0x000fc600078e02f6 */
[----:B------:R1:W2:Y:S01]  /*3580*/  LDG.E.U16 R41, desc[UR20][R16.64] ;  /* 0x0000001410297981 */ /* 0x0002a2000c1e1500 */
[----:B0-----:R-:W-:-:S03]  /*3590*/  IMAD.WIDE R14, R5, 0x2, R22 ;  /* 0x00000002050e7825 */ /* 0x001fc600078e0216 */
[----:B------:R-:W2:Y:S01]  /*35a0*/  LDL.64 R22, [R1+0x128] ;  /* 0x0001280001167983 */ /* 0x000ea20000100a00 */
[----:B------:R-:W-:-:S03]  /*35b0*/  IMAD.SHL.U32 R6, R9, 0x2, RZ ;  /* 0x0000000209067824 */ /* 0x000fc600078e00ff */
[----:B------:R-:W2:Y:S02]  /*35c0*/  LDG.E.U16 R48, desc[UR20][R48.64] ;  /* 0x0000001430307981 */ /* 0x000ea4000c1e1500 */
[----:B------:R-:W-:Y:S01]  /*35d0*/  LOP3.LUT R6, R6, 0x6, RZ, 0xc0, !PT ;  /* 0x0000000606067812 */ /* 0x000fe200078ec0ff */
[----:B-1----:R-:W-:Y:S01]  /*35e0*/  IMAD.WIDE R16, R5, 0x2, R248 ;  /* 0x0000000205107825 */ /* 0x002fe200078e02f8 */
[----:B------:R0:W2:Y:S04]  /*35f0*/  LDG.E.U16 R38, desc[UR20][R14.64] ;  /* 0x000000140e267981 */ /* 0x0000a8000c1e1500 */
[----:B------:R-:W2:Y:S01]  /*3600*/  LDG.E.U16 R46, desc[UR20][R16.64] ;  /* 0x00000014102e7981 */ /* 0x000ea2000c1e1500 */
[----:B------:R-:W-:-:S03]  /*3610*/  IADD3 R25, P4, R6, UR5, RZ ;  /* 0x0000000506197c10 */ /* 0x000fc6000ff9e0ff */
[----:B------:R-:W2:Y:S01]  /*3620*/  LDG.E.U16 R39, desc[UR20][R18.64] ;  /* 0x0000001412277981 */ /* 0x000ea2000c1e1500 */
[----:B0-----:R-:W-:-:S03]  /*3630*/  IMAD.WIDE R14, R5, 0x2, R244 ;  /* 0x00000002050e7825 */ /* 0x001fc600078e02f4 */
[----:B------:R-:W2:Y:S04]  /*3640*/  LDG.E.U16 R43, desc[UR20][R12.64] ;  /* 0x000000140c2b7981 */ /* 0x000ea8000c1e1500 */
[----:B------:R-:W2:Y:S01]  /*3650*/  LDG.E.U16 R45, desc[UR20][R14.64] ;  /* 0x000000140e2d7981 */ /* 0x000ea2000c1e1500 */
[----:B----4-:R-:W-:-:S05]  /*3660*/  IMAD.WIDE R10, R5, 0x2, R10 ;  /* 0x00000002050a7825 */ /* 0x010fca00078e020a */
[----:B------:R0:W4:Y:S02]  /*3670*/  LDG.E.U16 R47, desc[UR20][R10.64] ;  /* 0x000000140a2f7981 */ /* 0x000124000c1e1500 */
[----:B0-----:R-:W-:-:S05]  /*3680*/  IMAD.WIDE R10, R5, 0x2, R240 ;  /* 0x00000002050a7825 */ /* 0x001fca00078e02f0 */
[----:B------:R3:W4:Y:S02]  /*3690*/  LDG.E.U16 R44, desc[UR20][R10.64] ;  /* 0x000000140a2c7981 */ /* 0x000724000c1e1500 */
[----:B---3--:R-:W-:-:S05]  /*36a0*/  IMAD.WIDE R10, R5, 0x2, R238 ;  /* 0x00000002050a7825 */ /* 0x008fca00078e02ee */
[----:B------:R0:W3:Y:S02]  /*36b0*/  LDG.E.U16 R49, desc[UR20][R10.64] ;  /* 0x000000140a317981 */ /* 0x0000e4000c1e1500 */
[----:B0-----:R-:W-:-:S05]  /*36c0*/  IMAD.WIDE R10, R5, 0x2, R218 ;  /* 0x00000002050a7825 */ /* 0x001fca00078e02da */
[----:B------:R0:W3:Y:S01]  /*36d0*/  LDG.E.U16 R54, desc[UR20][R10.64] ;  /* 0x000000140a367981 */ /* 0x0000e2000c1e1500 */
[----:B------:R-:W-:-:S04]  /*36e0*/  IMAD.WIDE R16, R5, 0x2, R224 ;  /* 0x0000000205107825 */ /* 0x000fc800078e02e0 */
[C---:B------:R-:W-:Y:S01]  /*36f0*/  IMAD.WIDE R18, R5.reuse, 0x2, R220 ;  /* 0x0000000205127825 */ /* 0x040fe200078e02dc */
[----:B------:R1:W3:Y:S01]  /*3700*/  LDG.E.U16 R52, desc[UR20][R16.64] ;  /* 0x0000001410347981 */ /* 0x0002e2000c1e1500 */
[----:B0-----:R-:W-:Y:S02]  /*3710*/  IADD3 R10, P3, R6, UR5, RZ ;  /* 0x00000005060a7c10 */ /* 0x001fe4000ff7e0ff */
[C---:B------:R-:W-:Y:S01]  /*3720*/  IMAD.WIDE R14, R5.reuse, 0x2, R226 ;  /* 0x00000002050e7825 */ /* 0x040fe200078e02e2 */
[----:B------:R-:W3:Y:S01]  /*3730*/  LDG.E.U16 R53, desc[UR20][R18.64] ;  /* 0x0000001412357981 */ /* 0x000ee2000c1e1500 */
[C---:B------:R-:W-:Y:S02]  /*3740*/  IADD3 RZ, P0, R10.reuse, 0x10, RZ ;  /* 0x000000100aff7810 */ /* 0x040fe40007f1e0ff */
[----:B------:R-:W-:Y:S01]  /*3750*/  IMAD.X R224, RZ, RZ, UR4, P3 ;  /* 0x00000004ffe07e24 */ /* 0x000fe200098e06ff */
[----:B------:R-:W3:Y:S03]  /*3760*/  LDG.E.U16 R51, desc[UR20][R14.64] ;  /* 0x000000140e337981 */ /* 0x000ee6000c1e1500 */
[----:B------:R-:W-:Y:S01]  /*3770*/  IMAD.X R64, RZ, RZ, R224, P0 ;  /* 0x000000ffff407224 */ /* 0x000fe200000e06e0 */
[----:B------:R-:W-:Y:S01]  /*3780*/  IADD3 RZ, P0, R10, 0x29, RZ ;  /* 0x000000290aff7810 */ /* 0x000fe20007f1e0ff */
[----:B------:R-:W-:-:S04]  /*3790*/  IMAD.WIDE R12, R5, 0x2, R242 ;  /* 0x00000002050c7825 */ /* 0x000fc800078e02f2 */
[----:B------:R-:W-:Y:S01]  /*37a0*/  IMAD.X R220, RZ, RZ, R224, P0 ;  /* 0x000000ffffdc7224 */ /* 0x000fe200000e06e0 */
[C---:B------:R-:W-:Y:S01]  /*37b0*/  IADD3 RZ, P0, R10.reuse, 0x48, RZ ;  /* 0x000000480aff7810 */ /* 0x040fe20007f1e0ff */
[----:B------:R-:W-:Y:S01]  /*37c0*/  IMAD.X R68, RZ, RZ, UR4, P4 ;  /* 0x00000004ff447e24 */ /* 0x000fe2000a0e06ff */
[C---:B------:R-:W-:Y:S01]  /*37d0*/  IADD3 RZ, P4, R10.reuse, 0x19, RZ ;  /* 0x000000190aff7810 */ /* 0x040fe20007f9e0ff */
[C---:B-1----:R-:W-:Y:S01]  /*37e0*/  IMAD.WIDE R16, R5.reuse, 0x2, R20 ;  /* 0x0000000205107825 */ /* 0x042fe200078e0214 */
[C---:B------:R-:W-:Y:S01]  /*37f0*/  IADD3 RZ, P3, R10.reuse, 0x20, RZ ;  /* 0x000000200aff7810 */ /* 0x040fe20007f7e0ff */
[----:B------:R0:W3:Y:S01]  /*3800*/  LDG.E.U16 R28, desc[UR20][R12.64] ;  /* 0x000000140c1c7981 */ /* 0x0000e2000c1e1500 */
[C---:B------:R-:W-:Y:S01]  /*3810*/  IADD3 RZ, P2, R10.reuse, 0x8, RZ ;  /* 0x000000080aff7810 */ /* 0x040fe20007f5e0ff */
[--C-:B------:R-:W-:Y:S01]  /*3820*/  IMAD.X R21, RZ, RZ, R224.reuse, P0 ;  /* 0x000000ffff157224 */ /* 0x100fe200000e06e0 */
[C---:B------:R-:W-:Y:S01]  /*3830*/  IADD3 RZ, P0, R10.reuse, 0x61, RZ ;  /* 0x000000610aff7810 */ /* 0x040fe20007f1e0ff */
[--C-:B------:R-:W-:Y:S01]  /*3840*/  IMAD.X R61, RZ, RZ, R224.reuse, P4 ;  /* 0x000000ffff3d7224 */ /* 0x100fe200020e06e0 */
[C---:B------:R-:W-:Y:S01]  /*3850*/  IADD3 RZ, P4, R10.reuse, 0x38, RZ ;  /* 0x000000380aff7810 */ /* 0x040fe20007f9e0ff */
[----:B------:R-:W-:Y:S01]  /*3860*/  IMAD.X R59, RZ, RZ, R224, P3 ;  /* 0x000000ffff3b7224 */ /* 0x000fe200018e06e0 */
[C---:B------:R-:W-:Y:S01]  /*3870*/  IADD3 RZ, P1, R10.reuse, 0x9, RZ ;  /* 0x000000090aff7810 */ /* 0x040fe20007f3e0ff */
[----:B------:R-:W3:Y:S01]  /*3880*/  LDG.E.U16 R58, desc[UR20][R16.64] ;  /* 0x00000014103a7981 */ /* 0x000ee2000c1e1500 */
[----:B0-----:R-:W-:Y:S01]  /*3890*/  IMAD.WIDE R12, R5, 0x2, R228 ;  /* 0x00000002050c7825 */ /* 0x001fe200078e02e4 */
[----:B------:R-:W-:-:S03]  /*38a0*/  IADD3 RZ, P3, R10, 0x39, RZ ;  /* 0x000000390aff7810 */ /* 0x000fc60007f7e0ff */
[--C-:B------:R-:W-:Y:S01]  /*38b0*/  IMAD.X R67, RZ, RZ, R224.reuse, P2 ;  /* 0x000000ffff437224 */ /* 0x100fe200010e06e0 */
[----:B------:R2:W3:Y:S01]  /*38c0*/  LDG.E.U16 R50, desc[UR20][R12.64] ;  /* 0x000000140c327981 */ /* 0x0004e2000c1e1500 */
[C---:B------:R-:W-:Y:S01]  /*38d0*/  IADD3 RZ, P2, R10.reuse, 0x21, RZ ;  /* 0x000000210aff7810 */ /* 0x040fe20007f5e0ff */
[--C-:B------:R-:W-:Y:S01]  /*38e0*/  IMAD.X R65, RZ, RZ, R224.reuse, P1 ;  /* 0x000000ffff417224 */ /* 0x100fe200008e06e0 */
[C---:B------:R-:W-:Y:S02]  /*38f0*/  IADD3 RZ, P6, R10.reuse, 0x11, RZ ;  /* 0x000000110aff7810 */ /* 0x040fe40007fde0ff */
[C---:B------:R-:W-:Y:S01]  /*3900*/  IADD3 RZ, P5, R10.reuse, 0x18, RZ ;  /* 0x000000180aff7810 */ /* 0x040fe20007fbe0ff */
[--C-:B------:R-:W-:Y:S01]  /*3910*/  IMAD.X R57, RZ, RZ, R224.reuse, P2 ;  /* 0x000000ffff397224 */ /* 0x100fe200010e06e0 */
[C---:B------:R-:W-:Y:S02]  /*3920*/  IADD3 RZ, P1, R10.reuse, 0x28, RZ ;  /* 0x000000280aff7810 */ /* 0x040fe40007f3e0ff */
[C---:B------:R-:W-:Y:S01]  /*3930*/  IADD3 RZ, P2, R10.reuse, 0x40, RZ ;  /* 0x000000400aff7810 */ /* 0x040fe20007f5e0ff */
[--C-:B------:R-:W-:Y:S01]  /*3940*/  IMAD.X R63, RZ, RZ, R224.reuse, P6 ;  /* 0x000000ffff3f7224 */ /* 0x100fe200030e06e0 */
[C---:B------:R-:W-:Y:S01]  /*3950*/  IADD3 RZ, P6, R10.reuse, 0x30, RZ ;  /* 0x000000300aff7810 */ /* 0x040fe20007fde0ff */
[--C-:B------:R-:W-:Y:S01]  /*3960*/  IMAD.X R62, RZ, RZ, R224.reuse, P5 ;  /* 0x000000ffff3e7224 */ /* 0x100fe200028e06e0 */
[C---:B------:R-:W-:Y:S01]  /*3970*/  IADD3 RZ, P5, R10.reuse, 0x31, RZ ;  /* 0x000000310aff7810 */ /* 0x040fe20007fbe0ff */
[----:B------:R-:W-:Y:S01]  /*3980*/  IMAD.X R60, RZ, RZ, R224, P1 ;  /* 0x000000ffff3c7224 */ /* 0x000fe200008e06e0 */
[----:B------:R-:W-:-:S02]  /*3990*/  IADD3 RZ, P1, R10, 0x41, RZ ;  /* 0x000000410aff7810 */ /* 0x000fc40007f3e0ff */
[C---:B------:R-:W-:Y:S02]  /*39a0*/  LOP3.LUT R24, R2.reuse, 0x8, RZ, 0xfc, !PT ;  /* 0x0000000802187812 */ /* 0x040fe400078efcff */
[----:B------:R-:W-:Y:S01]  /*39b0*/  LOP3.LUT R230, R2, 0x80, RZ, 0xfc, !PT ;  /* 0x0000008002e67812 */ /* 0x000fe200078efcff */
[--C-:B------:R-:W-:Y:S01]  /*39c0*/  IMAD.X R219, RZ, RZ, R224.reuse, P6 ;  /* 0x000000ffffdb7224 */ /* 0x100fe200030e06e0 */
[----:B------:R-:W-:Y:S01]  /*39d0*/  LOP3.LUT R222, R222, 0xfffffffe, RZ, 0xc0, !PT ;  /* 0xfffffffedede7812 */ /* 0x000fe200078ec0ff */
[----:B------:R-:W-:Y:S01]  /*39e0*/  IMAD.X R218, RZ, RZ, R224, P5 ;  /* 0x000000ffffda7224 */ /* 0x000fe200028e06e0 */
[C---:B------:R-:W-:Y:S02]  /*39f0*/  IADD3 RZ, P6, R10.reuse, 0x49, RZ ;  /* 0x000000490aff7810 */ /* 0x040fe40007fde0ff */
[----:B------:R-:W-:-:S03]  /*3a00*/  IADD3 RZ, P5, R10, 0x50, RZ ;  /* 0x000000500aff7810 */ /* 0x000fc60007fbe0ff */
[--C-:B------:R-:W-:Y:S01]  /*3a10*/  IMAD.X R20, RZ, RZ, R224.reuse, P6 ;  /* 0x000000ffff147224 */ /* 0x100fe200030e06e0 */
[C---:B------:R-:W-:Y:S01]  /*3a20*/  IADD3 RZ, P6, R10.reuse, 0x68, RZ ;  /* 0x000000680aff7810 */ /* 0x040fe20007fde0ff */
[----:B------:R-:W-:Y:S01]  /*3a30*/  IMAD.X R19, RZ, RZ, R224, P5 ;  /* 0x000000ffff137224 */ /* 0x000fe200028e06e0 */
[----:B------:R-:W-:Y:S02]  /*3a40*/  IADD3 RZ, P5, R10, 0x69, RZ ;  /* 0x000000690aff7810 */ /* 0x000fe40007fbe0ff */
[----:B------:R-:W-:Y:S02]  /*3a50*/  LOP3.LUT R237, R2, 0x88, RZ, 0xfc, !PT ;  /* 0x0000008802ed7812 */ /* 0x000fe400078efcff */
[----:B------:R-:W-:Y:S02]  /*3a60*/  LOP3.LUT R3, R3, 0xffffffef, RZ, 0xc0, !PT ;  /* 0xffffffef03037812 */ /* 0x000fe400078ec0ff */
[----:B------:R-:W-:Y:S01]  /*3a70*/  LOP3.LUT R7, R7, 0xfffffffb, RZ, 0xc0, !PT ;  /* 0xfffffffb07077812 */ /* 0x000fe200078ec0ff */
[----:B------:R-:W-:Y:S01]  /*3a80*/  VIADD R66, R25, 0x8 ;  /* 0x0000000819427836 */ /* 0x000fe20000000000 */
[----:B------:R-:W-:Y:S01]  /*3a90*/  LOP3.LUT R8, R8, 0xfffffffb, RZ, 0xc0, !PT ;  /* 0xfffffffb08087812 */ /* 0x000fe200078ec0ff */
[----:B--2---:R-:W-:-:S04]  /*3aa0*/  IMAD.WIDE R12, R5, 0x2, R216 ;  /* 0x00000002050c7825 */ /* 0x004fc800078e02d8 */
[----:B------:R-:W-:Y:S01]  /*3ab0*/  IMAD.WIDE R14, R5, 0x2, R22 ;  /* 0x00000002050e7825 */ /* 0x000fe200078e0216 */
[----:B------:R-:W2:Y:S04]  /*3ac0*/  LDG.E.U16 R55, desc[UR20][R12.64] ;  /* 0x000000140c377981 */ /* 0x000ea8000c1e1500 */
[----:B------:R0:W2:Y:S01]  /*3ad0*/  LDG.E.U16 R56, desc[UR20][R14.64] ;  /* 0x000000140e387981 */ /* 0x0000a2000c1e1500 */
[--C-:B------:R-:W-:Y:S01]  /*3ae0*/  IMAD.X R217, RZ, RZ, R224.reuse, P4 ;  /* 0x000000ffffd97224 */ /* 0x100fe200020e06e0 */
[C---:B------:R-:W-:Y:S01]  /*3af0*/  IADD3 RZ, P4, R10.reuse, 0x51, RZ ;  /* 0x000000510aff7810 */ /* 0x040fe20007f9e0ff */
[--C-:B------:R-:W-:Y:S01]  /*3b00*/  IMAD.X R216, RZ, RZ, R224.reuse, P3 ;  /* 0x000000ffffd87224 */ /* 0x100fe200018e06e0 */
[----:B------:R-:W-:Y:S01]  /*3b10*/  IADD3 RZ, P3, R10, 0x58, RZ ;  /* 0x000000580aff7810 */ /* 0x000fe20007f7e0ff */
[--C-:B------:R-:W-:Y:S01]  /*3b20*/  IMAD.X R23, RZ, RZ, R224.reuse, P2 ;  /* 0x000000ffff177224 */ /* 0x100fe200010e06e0 */
[----:B------:R-:W-:Y:S01]  /*3b30*/  BAR.SYNC.DEFER_BLOCKING 0x0 ;  /* 0x0000000000007b1d */ /* 0x000fe20000010000 */
[--C-:B0-----:R-:W-:Y:S01]  /*3b40*/  IMAD.X R15, RZ, RZ, R224.reuse, P0 ;  /* 0x000000ffff0f7224 */ /* 0x101fe200000e06e0 */
[----:B------:R-:W-:Y:S01]  /*3b50*/  ISETP.GT.U32.AND P0, PT, R25, R2, PT ;  /* 0x000000021900720c */ /* 0x000fe20003f04070 */
[----:B------:R-:W-:-:S03]  /*3b60*/  IMAD.X R18, RZ, RZ, R224, P4 ;  /* 0x000000ffff127224 */ /* 0x000fc600020e06e0 */
[----:B------:R-:W-:Y:S01]  /*3b70*/  ISETP.GT.U32.AND.EX P0, PT, R68, RZ, PT, P0 ;  /* 0x000000ff4400720c */ /* 0x000fe20003f04100 */
[--C-:B------:R-:W-:Y:S01]  /*3b80*/  IMAD.X R17, RZ, RZ, R224.reuse, P3 ;  /* 0x000000ffff117224 */ /* 0x100fe200018e06e0 */
[C---:B------:R-:W-:Y:S02]  /*3b90*/  IADD3 RZ, P4, R10.reuse, 0x70, RZ ;  /* 0x000000700aff7810 */ /* 0x040fe40007f9e0ff */
[C---:B------:R-:W-:Y:S02]  /*3ba0*/  IADD3 RZ, P3, R10.reuse, 0x71, RZ ;  /* 0x000000710aff7810 */ /* 0x040fe40007f7e0ff */
[C---:B------:R-:W-:Y:S01]  /*3bb0*/  IADD3 RZ, P2, R10.reuse, 0x59, RZ ;  /* 0x000000590aff7810 */ /* 0x040fe20007f5e0ff */
[--C-:B------:R-:W-:Y:S01]  /*3bc0*/  IMAD.X R12, RZ, RZ, R224.reuse, P4 ;  /* 0x000000ffff0c7224 */ /* 0x100fe200020e06e0 */
[C---:B------:R-:W-:Y:S01]  /*3bd0*/  ISETP.GE.U32.AND P4, PT, R25.reuse, R24, PT ;  /* 0x000000181900720c */ /* 0x040fe20003f86070 */
[--C-:B------:R-:W-:Y:S01]  /*3be0*/  IMAD.X R22, RZ, RZ, R224.reuse, P1 ;  /* 0x000000ffff167224 */ /* 0x100fe200008e06e0 */
[C---:B------:R-:W-:Y:S01]  /*3bf0*/  IADD3 RZ, P1, R10.reuse, 0x60, RZ ;  /* 0x000000600aff7810 */ /* 0x040fe20007f3e0ff */
[--C-:B------:R-:W-:Y:S01]  /*3c00*/  IMAD.X R11, RZ, RZ, R224.reuse, P3 ;  /* 0x000000ffff0b7224 */ /* 0x100fe200018e06e0 */
[----:B------:R-:W-:Y:S01]  /*3c10*/  ISETP.GT.U32.AND P3, PT, R25, R230, PT ;  /* 0x000000e61900720c */ /* 0x000fe20003f64070 */
[----:B------:R-:W-:Y:S01]  /*3c20*/  IMAD.X R16, RZ, RZ, R224, P2 ;  /* 0x000000ffff107224 */ /* 0x000fe200010e06e0 */
[----:B------:R-:W-:-:S02]  /*3c30*/  IADD3 RZ, P2, R10, 0x78, RZ ;  /* 0x000000780aff7810 */ /* 0x000fc40007f5e0ff */
[----:B------:R-:W-:Y:S02]  /*3c40*/  @P0 LOP3.LUT R222, R222, 0x1, RZ, 0xfc, !PT ;  /* 0x00000001dede0812 */ /* 0x000fe400078efcff */
[C---:B------:R-:W-:Y:S01]  /*3c50*/  ISETP.GE.U32.AND.EX P0, PT, R68.reuse, RZ, PT, P4 ;  /* 0x000000ff4400720c */ /* 0x040fe20003f06140 */
[--C-:B------:R-:W-:Y:S01]  /*3c60*/  IMAD.X R9, RZ, RZ, R224.reuse, P1 ;  /* 0x000000ffff097224 */ /* 0x100fe200008e06e0 */
[----:B------:R-:W-:Y:S02]  /*3c70*/  ISETP.GT.U32.AND.EX P4, PT, R68, RZ, PT, P3 ;  /* 0x000000ff4400720c */ /* 0x000fe40003f84130 */
[----:B------:R-:W-:Y:S01]  /*3c80*/  IADD3 RZ, P1, R10, 0x79, RZ ;  /* 0x000000790aff7810 */ /* 0x000fe20007f3e0ff */
[--C-:B------:R-:W-:Y:S01]  /*3c90*/  IMAD.X R10, RZ, RZ, R224.reuse, P2 ;  /* 0x000000ffff0a7224 */ /* 0x100fe200010e06e0 */
[C---:B------:R-:W-:Y:S01]  /*3ca0*/  ISETP.GE.U32.AND P2, PT, R25.reuse, R230, PT ;  /* 0x000000e61900720c */ /* 0x040fe20003f46070 */
[----:B------:R-:W-:Y:S01]  /*3cb0*/  IMAD.X R13, RZ, RZ, R224, P5 ;  /* 0x000000ffff0d7224 */ /* 0x000fe200028e06e0 */
[----:B------:R-:W-:-:S02]  /*3cc0*/  ISETP.GT.U32.AND P5, PT, R25, R24, PT ;  /* 0x000000181900720c */ /* 0x000fc40003fa4070 */
[C---:B------:R-:W-:Y:S01]  /*3cd0*/  ISETP.GE.U32.AND.EX P2, PT, R68.reuse, RZ, PT, P2 ;  /* 0x000000ff4400720c */ /* 0x040fe20003f46120 */
[--C-:B------:R-:W-:Y:S02]  /*3ce0*/  IMAD.X R14, RZ, RZ, R224.reuse, P6 ;  /* 0x000000ffff0e7224 */ /* 0x100fe400030e06e0 */
[----:B------:R-:W-:Y:S01]  /*3cf0*/  IMAD.X R224, RZ, RZ, R224, P1 ;  /* 0x000000ffffe07224 */ /* 0x000fe200008e06e0 */
[----:B------:R-:W-:Y:S02]  /*3d00*/  ISETP.GT.U32.AND P1, PT, R25, R237, PT ;  /* 0x000000ed1900720c */ /* 0x000fe40003f24070 */
[----:B------:R-:W-:Y:S02]  /*3d10*/  @P4 LOP3.LUT R3, R3, 0x10, RZ, 0xfc, !PT ;  /* 0x0000001003034812 */ /* 0x000fe400078efcff */
[C---:B------:R-:W-:Y:S02]  /*3d20*/  ISETP.GT.U32.AND.EX P5, PT, R68.reuse, RZ, PT, P5 ;  /* 0x000000ff4400720c */ /* 0x040fe40003fa4150 */
[----:B------:R-:W-:-:S02]  /*3d30*/  ISETP.GT.U32.AND.EX P3, PT, R68, RZ, PT, P1 ;  /* 0x000000ff4400720c */ /* 0x000fc40003f64110 */
[----:B------:R-:W-:Y:S02]  /*3d40*/  LOP3.LUT R3, R3, 0xfffffffb, RZ, 0xc0, !PT ;  /* 0xfffffffb03037812 */ /* 0x000fe400078ec0ff */
[----:B------:R-:W-:Y:S02]  /*3d50*/  ISETP.GE.U32.AND P1, PT, R25, R237, PT ;  /* 0x000000ed1900720c */ /* 0x000fe40003f26070 */
[----:B------:R-:W-:Y:S02]  /*3d60*/  @P2 LOP3.LUT R3, R3, 0x4, RZ, 0xfc, !PT ;  /* 0x0000000403032812 */ /* 0x000fe400078efcff */
[----:B------:R-:W-:-:S03]  /*3d70*/  ISETP.GE.U32.AND.EX P2, PT, R68, RZ, PT, P1 ;  /* 0x000000ff4400720c */ /* 0x000fc60003f46110 */
[----:B------:R-:W-:Y:S02]  /*3d80*/  @P5 LOP3.LUT R7, R7, 0x4, RZ, 0xfc, !PT ;  /* 0x0000000407075812 */ /* 0x000fe400078efcff */
[----:B------:R-:W-:Y:S02]  /*3d90*/  ISETP.GT.U32.AND P1, PT, R66, R2, PT ;  /* 0x000000024200720c */ /* 0x000fe40003f24070 */
[----:B------:R-:W-:Y:S02]  /*3da0*/  LOP3.LUT R7, R7, 0x7fffffff, RZ, 0xc0, !PT ;  /* 0x7fffffff07077812 */ /* 0x000fe400078ec0ff */
[----:B------:R-:W-:-:S04]  /*3db0*/  LOP3.LUT R3, R3, 0xfffffff7, RZ, 0xc0, !PT ;  /* 0xfffffff703037812 */ /* 0x000fc800078ec0ff */
[----:B------:R-:W-:Y:S02]  /*3dc0*/  @P2 LOP3.LUT R7, R7, 0x80000000, RZ, 0xfc, !PT ;  /* 0x8000000007072812 */ /* 0x000fe400078efcff */
[----:B------:R-:W-:Y:S02]  /*3dd0*/  ISETP.GT.U32.AND.EX P2, PT, R67, RZ, PT, P1 ;  /* 0x000000ff4300720c */ /* 0x000fe40003f44110 */
[----:B------:R-:W-:Y:S02]  /*3de0*/  ISETP.GT.U32.AND P1, PT, R66, R230, PT ;  /* 0x000000e64200720c */ /* 0x000fe40003f24070 */
[----:B------:R-:W-:Y:S02]  /*3df0*/  @P3 LOP3.LUT R3, R3, 0x8, RZ, 0xfc, !PT ;  /* 0x0000000803033812 */ /* 0x000fe400078efcff */
[----:B------:R-:W-:Y:S02]  /*3e00*/  ISETP.GE.U32.AND P6, PT, R25, R2, PT ;  /* 0x000000021900720c */ /* 0x000fe40003fc6070 */
[----:B------:R-:W-:-:S02]  /*3e10*/  ISETP.GT.U32.AND.EX P3, PT, R67, RZ, PT, P1 ;  /* 0x000000ff4300720c */ /* 0x000fc40003f64110 */
[----:B------:R-:W-:Y:S02]  /*3e20*/  LOP3.LUT R7, R7, 0xfffffffe, RZ, 0xc0, !PT ;  /* 0xfffffffe07077812 */ /* 0x000fe400078ec0ff */
[----:B------:R-:W-:Y:S01]  /*3e30*/  ISETP.GE.U32.AND.EX P6, PT, R68, RZ, PT, P6 ;  /* 0x000000ff4400720c */ /* 0x000fe20003fc6160 */
[----:B------:R-:W-:Y:S01]  /*3e40*/  VIADD R68, R25, 0x9 ;  /* 0x0000000919447836 */ /* 0x000fe20000000000 */
[----:B------:R-:W-:Y:S02]  /*3e50*/  ISETP.GT.U32.AND P1, PT, R66, R237, PT ;  /* 0x000000ed4200720c */ /* 0x000fe40003f24070 */
[----:B------:R-:W-:Y:S02]  /*3e60*/  @P2 LOP3.LUT R7, R7, 0x1, RZ, 0xfc, !PT ;  /* 0x0000000107072812 */ /* 0x000fe400078efcff */
[----:B------:R-:W-:Y:S02]  /*3e70*/  ISETP.GT.U32.AND.EX P2, PT, R67, RZ, PT, P1 ;  /* 0x000000ff4300720c */ /* 0x000fe40003f44110 */
[----:B------:R-:W-:-:S02]  /*3e80*/  LOP3.LUT R3, R3, 0xfffffffd, RZ, 0xc0, !PT ;  /* 0xfffffffd03037812 */ /* 0x000fc400078ec0ff */
[C---:B------:R-:W-:Y:S02]  /*3e90*/  ISETP.GT.U32.AND P1, PT, R68.reuse, R2, PT ;  /* 0x000000024400720c */ /* 0x040fe40003f24070 */
[----:B------:R-:W-:Y:S02]  /*3ea0*/  @P3 LOP3.LUT R3, R3, 0x2, RZ, 0xfc, !PT ;  /* 0x0000000203033812 */ /* 0x000fe400078efcff */
[----:B------:R-:W-:Y:S02]  /*3eb0*/  ISETP.GT.U32.AND.EX P3, PT, R65, RZ, PT, P1 ;  /* 0x000000ff4100720c */ /* 0x000fe40003f64110 */
[----:B------:R-:W-:Y:S02]  /*3ec0*/  LOP3.LUT R3, R3, 0xfffffffe, RZ, 0xc0, !PT ;  /* 0xfffffffe03037812 */ /* 0x000fe400078ec0ff */
[----:B------:R-:W-:Y:S02]  /*3ed0*/  ISETP.GT.U32.AND P1, PT, R68, R24, PT ;  /* 0x000000184400720c */ /* 0x000fe40003f24070 */
[----:B------:R-:W-:-:S02]  /*3ee0*/  @P6 LOP3.LUT R8, R8, 0x4, RZ, 0xfc, !PT ;  /* 0x0000000408086812 */ /* 0x000fc400078efcff */
[----:B------:R-:W-:Y:S02]  /*3ef0*/  @P2 LOP3.LUT R3, R3, 0x1, RZ, 0xfc, !PT ;  /* 0x0000000103032812 */ /* 0x000fe400078efcff */
[C---:B------:R-:W-:Y:S02]  /*3f00*/  ISETP.GT.U32.AND.EX P2, PT, R65.reuse, RZ, PT, P1 ;  /* 0x000000ff4100720c */ /* 0x040fe40003f44110 */
[----:B------:R-:W-:Y:S02]  /*3f10*/  LOP3.LUT R8, R8, 0xbfffffff, RZ, 0xc0, !PT ;  /* 0xbfffffff08087812 */ /* 0x000fe400078ec0ff */
[----:B------:R-:W-:Y:S02]  /*3f20*/  ISETP.GT.U32.AND P1, PT, R68, R230, PT ;  /* 0x000000e64400720c */ /* 0x000fe40003f24070 */
[----:B------:R-:W-:Y:S02]  /*3f30*/  @P3 LOP3.LUT R8, R8, 0x40000000, RZ, 0xfc, !PT ;  /* 0x4000000008083812 */ /* 0x000fe400078efcff */
[----:B------:R-:W-:-:S02]  /*3f40*/  ISETP.GT.U32.AND.EX P3, PT, R65, RZ, PT, P1 ;  /* 0x000000ff4100720c */ /* 0x000fc40003f64110 */
[----:B------:R-:W-:Y:S01]  /*3f50*/  LOP3.LUT R8, R8, 0xdfffffff, RZ, 0xc0, !PT ;  /* 0xdfffffff08087812 */ /* 0x000fe200078ec0ff */
[----:B------:R-:W-:Y:S01]  /*3f60*/  VIADD R66, R25, 0x10 ;  /* 0x0000001019427836 */ /* 0x000fe20000000000 */
[----:B------:R-:W-:Y:S02]  /*3f70*/  ISETP.GT.U32.AND P1, PT, R68, R237, PT ;  /* 0x000000ed4400720c */ /* 0x000fe40003f24070 */
[----:B------:R-:W-:Y:S02]  /*3f80*/  @P2 LOP3.LUT R8, R8, 0x20000000, RZ, 0xfc, !PT ;  /* 0x2000000008082812 */ /* 0x000fe400078efcff */
[----:B------:R-:W-:Y:S02]  /*3f90*/  ISETP.GT.U32.AND.EX P2, PT, R65, RZ, PT, P1 ;  /* 0x000000ff4100720c */ /* 0x000fe40003f44110 */
[----:B------:R-:W-:Y:S02]  /*3fa0*/  LOP3.LUT R7, R7, 0xbfffffff, RZ, 0xc0, !PT ;  /* 0xbfffffff07077812 */ /* 0x000fe400078ec0ff */
[----:B------:R-:W-:-:S02]  /*3fb0*/  ISETP.GT.U32.AND P1, PT, R66, R2, PT ;  /* 0x000000024200720c */ /* 0x000fc40003f24070 */
[----:B------:R-:W-:Y:S02]  /*3fc0*/  @P3 LOP3.LUT R7, R7, 0x40000000, RZ, 0xfc, !PT ;  /* 0x4000000007073812 */ /* 0x000fe400078efcff */
[----:B------:R-:W-:Y:S02]  /*3fd0*/  ISETP.GT.U32.AND.EX P3, PT, R64, RZ, PT, P1 ;  /* 0x000000ff4000720c */ /* 0x000fe40003f64110 */
[----:B------:R-:W-:Y:S02]  /*3fe0*/  LOP3.LUT R7, R7, 0xdfffffff, RZ, 0xc0, !PT ;  /* 0xdfffffff07077812 */ /* 0x000fe400078ec0ff */
[----:B------:R-:W-:Y:S02]  /*3ff0*/  ISETP.GT.U32.AND P1, PT, R66, R24, PT ;  /* 0x000000184200720c */ /* 0x000fe40003f24070 */
[----:B------:R-:W-:Y:S02]  /*4000*/  @P2 LOP3.LUT R7, R7, 0x20000000, RZ, 0xfc, !PT ;  /* 0x2000000007072812 */ /* 0x000fe400078efcff */
[----:B------:R-:W-:-:S02]  /*4010*/  ISETP.GT.U32.AND.EX P2, PT, R64, RZ, PT, P1 ;  /* 0x000000ff4000720c */ /* 0x000fc40003f44110 */
[----:B------:R-:W-:Y:S02]  /*4020*/  LOP3.LUT R8, R8, 0xefffffff, RZ, 0xc0, !PT ;  /* 0xefffffff08087812 */ /* 0x000fe400078ec0ff */
[----:B------:R-:W-:Y:S02]  /*4030*/  ISETP.GT.U32.AND P1, PT, R66, R230, PT ;  /* 0x000000e64200720c */ /* 0x000fe40003f24070 */
[----:B------:R-:W-:Y:S02]  /*4040*/  @P3 LOP3.LUT R8, R8, 0x10000000, RZ, 0xfc, !PT ;  /* 0x1000000008083812 */ /* 0x000fe400078efcff */
[----:B------:R-:W-:Y:S02]  /*4050*/  ISETP.GT.U32.AND.EX P3, PT, R64, RZ, PT, P1 ;  /* 0x000000ff4000720c */ /* 0x000fe40003f64110 */
[----:B------:R-:W-:Y:S01]  /*4060*/  LOP3.LUT R8, R8, 0xfeffffff, RZ, 0xc0, !PT ;  /* 0xfeffffff08087812 */ /* 0x000fe200078ec0ff */
[----:B------:R-:W-:Y:S01]  /*4070*/  VIADD R65, R25, 0x11 ;  /* 0x0000001119417836 */ /* 0x000fe20000000000 */
        /* <DEDUP_REMOVED lines=11> */
[----:B------:R-:W-:Y:S02]  /*4130*/  LOP3.LUT R8, R8, 0xfdffffff, RZ, 0xc0, !PT ;  /* 0xfdffffff08087812 */ /* 0x000fe400078ec0ff */
[----:B------:R-:W-:-:S02]  /*4140*/  ISETP.GT.U32.AND P1, PT, R65, R230, PT ;  /* 0x000000e64100720c */ /* 0x000fc40003f24070 */
[----:B------:R-:W-:Y:S02]  /*4150*/  @P3 LOP3.LUT R8, R8, 0x2000000, RZ, 0xfc, !PT ;  /* 0x0200000008083812 */ /* 0x000fe400078efcff */
[----:B------:R-:W-:Y:S02]  /*4160*/  ISETP.GT.U32.AND.EX P3, PT, R63, RZ, PT, P1 ;  /* 0x000000ff3f00720c */ /* 0x000fe40003f64110 */
[----:B------:R-:W-:Y:S01]  /*4170*/  LOP3.LUT R8, R8, 0xffbfffff, RZ, 0xc0, !PT ;  /* 0xffbfffff08087812 */ /* 0x000fe200078ec0ff */
[----:B------:R-:W-:Y:S01]  /*4180*/  VIADD R64, R25, 0x18 ;  /* 0x0000001819407836 */ /* 0x000fe20000000000 */
        /* <DEDUP_REMOVED lines=48> */
[C---:B------:R-:W-:Y:S02]  /*4490*/  ISETP.GT.U32.AND.EX P3, PT, R59.reuse, RZ, PT, P1 ;  /* 0x000000ff3b00720c */ /* 0x040fe40003f64110 */
[----:B------:R-:W-:Y:S02]  /*44a0*/  LOP3.LUT R8, R8, 0xffffffdf, RZ, 0xc0, !PT ;  /* 0xffffffdf08087812 */ /* 0x000fe400078ec0ff */
[----:B------:R-:W-:Y:S02]  /*44b0*/  ISETP.GT.U32.AND P1, PT, R62, R237, PT ;  /* 0x000000ed3e00720c */ /* 0x000fe40003f24070 */
[----:B------:R-:W-:Y:S02]  /*44c0*/  @P2 LOP3.LUT R8, R8, 0x20, RZ, 0xfc, !PT ;  /* 0x0000002008082812 */ /* 0x000fe400078efcff */
[----:B------:R-:W-:-:S02]  /*44d0*/  ISETP.GT.U32.AND.EX P2, PT, R59, RZ, PT, P1 ;  /* 0x000000ff3b00720c */ /* 0x000fc40003f44110 */
[----:B------:R-:W-:Y:S01]  /*44e0*/  LOP3.LUT R7, R7, 0xffefffff, RZ, 0xc0, !PT ;  /* 0xffefffff07077812 */ /* 0x000fe200078ec0ff */
[----:B------:R-:W-:-:S03]  /*44f0*/  VIADD R61, R25, 0x21 ;  /* 0x00000021193d7836 */ /* 0x000fc60000000000 */
[----:B------:R-:W-:Y:S02]  /*4500*/  @P3 LOP3.LUT R7, R7, 0x100000, RZ, 0xfc, !PT ;  /* 0x0010000007073812 */ /* 0x000fe400078efcff */
[----:B------:R-:W-:Y:S02]  /*4510*/  ISETP.GT.U32.AND P1, PT, R61, R2, PT ;  /* 0x000000023d00720c */ /* 0x000fe40003f24070 */
[----:B------:R-:W-:-:S04]  /*4520*/  LOP3.LUT R7, R7, 0xfff7ffff, RZ, 0xc0, !PT ;  /* 0xfff7ffff07077812 */ /* 0x000fc800078ec0ff */
[----:B------:R-:W-:Y:S02]  /*4530*/  @P2 LOP3.LUT R7, R7, 0x80000, RZ, 0xfc, !PT ;  /* 0x0008000007072812 */ /* 0x000fe400078efcff */
[----:B------:R-:W-:Y:S02]  /*4540*/  ISETP.GT.U32.AND.EX P2, PT, R57, RZ, PT, P1 ;  /* 0x000000ff3900720c */ /* 0x000fe40003f44110 */
[----:B------:R-:W-:Y:S02]  /*4550*/  ISETP.GT.U32.AND P1, PT, R61, R24, PT ;  /* 0x000000183d00720c */ /* 0x000fe40003f24070 */
[----:B------:R-:W-:Y:S02]  /*4560*/  LOP3.LUT R8, R8, 0xfffffbff, RZ, 0xc0, !PT ;  /* 0xfffffbff08087812 */ /* 0x000fe400078ec0ff */
[----:B------:R-:W-:Y:S02]  /*4570*/  ISETP.GT.U32.AND.EX P3, PT, R57, RZ, PT, P1 ;  /* 0x000000ff3900720c */ /* 0x000fe40003f64110 */
[----:B------:R-:W-:-:S05]  /*4580*/  ISETP.GT.U32.AND P1, PT, R61, R230, PT ;  /* 0x000000e63d00720c */ /* 0x000fca0003f24070 */
[----:B------:R-:W-:Y:S02]  /*4590*/  @P2 LOP3.LUT R8, R8, 0x400, RZ, 0xfc, !PT ;  /* 0x0000040008082812 */ /* 0x000fe400078efcff */
[----:B------:R-:W-:Y:S01]  /*45a0*/  ISETP.GT.U32.AND.EX P2, PT, R57, RZ, PT, P1 ;  /* 0x000000ff3900720c */ /* 0x000fe20003f44110 */
[----:B------:R-:W-:Y:S01]  /*45b0*/  VIADD R59, R25, 0x28 ;  /* 0x00000028193b7836 */ /* 0x000fe20000000000 */
        /* <DEDUP_REMOVED lines=16> */
[----:B------:R-:W-:Y:S02]  /*46c0*/  ISETP.GT.U32.AND P1, PT, R59, R237, PT ;  /* 0x000000ed3b00720c */ /* 0x000fe40003f24070 */
[----:B------:R-:W-:Y:S02]  /*46d0*/  LOP3.LUT R7, R7, 0xfffeffff, RZ, 0xc0, !PT ;  /* 0xfffeffff07077812 */ /* 0x000fe400078ec0ff */
[----:B------:R-:W-:Y:S01]  /*46e0*/  ISETP.GT.U32.AND.EX P1, PT, R60, RZ, PT, P1 ;  /* 0x000000ff3c00720c */ /* 0x000fe20003f24110 */
[----:B------:R-:W-:-:S06]  /*46f0*/  VIADD R238, R25, 0x29 ;  /* 0x0000002919ee7836 */ /* 0x000fcc0000000000 */
[----:B------:R-:W-:-:S04]  /*4700*/  @P2 LOP3.LUT R7, R7, 0x10000, RZ, 0xfc, !PT ;  /* 0x0001000007072812 */ /* 0x000fc800078efcff */
[----:B------:R-:W-:Y:S02]  /*4710*/  LOP3.LUT R7, R7, 0xffff7fff, RZ, 0xc0, !PT ;  /* 0xffff7fff07077812 */ /* 0x000fe400078ec0ff */
[C---:B------:R-:W-:Y:S02]  /*4720*/  ISETP.GT.U32.AND P2, PT, R238.reuse, R24, PT ;  /* 0x00000018ee00720c */ /* 0x040fe40003f44070 */
[----:B------:R-:W-:Y:S02]  /*4730*/  @P1 LOP3.LUT R7, R7, 0x8000, RZ, 0xfc, !PT ;  /* 0x0000800007071812 */ /* 0x000fe400078efcff */
[----:B------:R-:W-:Y:S02]  /*4740*/  ISETP.GT.U32.AND P1, PT, R238, R230, PT ;  /* 0x000000e6ee00720c */ /* 0x000fe40003f24070 */
[----:B------:R-:W-:-:S04]  /*4750*/  LOP3.LUT R8, R8, 0xfffffdff, RZ, 0xc0, !PT ;  /* 0xfffffdff08087812 */ /* 0x000fc800078ec0ff */
[----:B------:R-:W-:Y:S01]  /*4760*/  @P3 LOP3.LUT R8, R8, 0x200, RZ, 0xfc, !PT ;  /* 0x0000020008083812 */ /* 0x000fe200078efcff */
[----:B------:R-:W-:Y:S01]  /*4770*/  VIADD R234, R25, 0x30 ;  /* 0x0000003019ea7836 */ /* 0x000fe20000000000 */
[----:B------:R-:W-:Y:S02]  /*4780*/  LOP3.LUT R7, R7, 0xffffdfff, RZ, 0xc0, !PT ;  /* 0xffffdfff07077812 */ /* 0x000fe400078ec0ff */
[----:B------:R-:W-:-:S03]  /*4790*/  LOP3.LUT R8, R8, 0xffffffbf, RZ, 0xc0, !PT ;  /* 0xffffffbf08087812 */ /* 0x000fc600078ec0ff */
[----:B------:R-:W-:Y:S02]  /*47a0*/  @P1 LOP3.LUT R7, R7, 0x2000, RZ, 0xfc, !PT ;  /* 0x0000200007071812 */ /* 0x000fe400078efcff */
[----:B------:R-:W-:Y:S02]  /*47b0*/  @P2 LOP3.LUT R8, R8, 0x40, RZ, 0xfc, !PT ;  /* 0x0000004008082812 */ /* 0x000fe400078efcff */
[C---:B------:R-:W-:Y:S02]  /*47c0*/  ISETP.GT.U32.AND P2, PT, R234.reuse, R24, PT ;  /* 0x00000018ea00720c */ /* 0x040fe40003f44070 */
[----:B------:R-:W-:Y:S01]  /*47d0*/  ISETP.GT.U32.AND P1, PT, R234, R230, PT ;  /* 0x000000e6ea00720c */ /* 0x000fe20003f24070 */
[----:B------:R-:W-:Y:S01]  /*47e0*/  VIADD R232, R25, 0x31 ;  /* 0x0000003119e87836 */ /* 0x000fe20000000000 */
[----:B------:R-:W-:Y:S02]  /*47f0*/  ISETP.GT.U32.AND P3, PT, R238, R237, PT ;  /* 0x000000edee00720c */ /* 0x000fe40003f64070 */
[----:B------:R-:W-:-:S02]  /*4800*/  LOP3.LUT R3, R3, 0xffffffdf, RZ, 0xc0, !PT ;  /* 0xffffffdf03037812 */ /* 0x000fc400078ec0ff */
[----:B------:R-:W-:-:S05]  /*4810*/  LOP3.LUT R8, R8, 0xfffff7ff, RZ, 0xc0, !PT ;  /* 0xfffff7ff08087812 */ /* 0x000fca00078ec0ff */
[----:B------:R-:W-:Y:S02]  /*4820*/  @P2 LOP3.LUT R8, R8, 0x800, RZ, 0xfc, !PT ;  /* 0x0000080008082812 */ /* 0x000fe400078efcff */
[----:B------:R-:W-:Y:S02]  /*4830*/  @P1 LOP3.LUT R3, R3, 0x20, RZ, 0xfc, !PT ;  /* 0x0000002003031812 */ /* 0x000fe400078efcff */
[----:B------:R-:W-:Y:S02]  /*4840*/  ISETP.GT.U32.AND P2, PT, R234, R237, PT ;  /* 0x000000edea00720c */ /* 0x000fe40003f44070 */
[----:B------:R-:W-:Y:S02]  /*4850*/  ISETP.GT.U32.AND P1, PT, R232, R24, PT ;  /* 0x00000018e800720c */ /* 0x000fe40003f24070 */
[----:B------:R-:W-:Y:S01]  /*4860*/  LOP3.LUT R7, R7, 0xffffbfff, RZ, 0xc0, !PT ;  /* 0xffffbfff07077812 */ /* 0x000fe200078ec0ff */
[----:B------:R-:W-:Y:S01]  /*4870*/  VIADD R229, R25, 0x38 ;  /* 0x0000003819e57836 */ /* 0x000fe20000000000 */
[----:B------:R-:W-:-:S02]  /*4880*/  LOP3.LUT R3, R3, 0xffffffbf, RZ, 0xc0, !PT ;  /* 0xffffffbf03037812 */ /* 0x000fc400078ec0ff */
[----:B------:R-:W-:Y:S02]  /*4890*/  @P3 LOP3.LUT R7, R7, 0x4000, RZ, 0xfc, !PT ;  /* 0x0000400007073812 */ /* 0x000fe400078efcff */
[----:B------:R-:W-:Y:S02]  /*48a0*/  ISETP.GT.U32.AND P3, PT, R232, R230, PT ;  /* 0x000000e6e800720c */ /* 0x000fe40003f64070 */
[----:B------:R-:W-:Y:S02]  /*48b0*/  LOP3.LUT R8, R8, 0xffffefff, RZ, 0xc0, !PT ;  /* 0xffffefff08087812 */ /* 0x000fe400078ec0ff */
[----:B------:R-:W-:Y:S02]  /*48c0*/  @P2 LOP3.LUT R3, R3, 0x40, RZ, 0xfc, !PT ;  /* 0x0000004003032812 */ /* 0x000fe400078efcff */
[----:B------:R-:W-:Y:S02]  /*48d0*/  @P1 LOP3.LUT R8, R8, 0x1000, RZ, 0xfc, !PT ;  /* 0x0000100008081812 */ /* 0x000fe400078efcff */
[----:B------:R-:W-:Y:S01]  /*48e0*/  ISETP.GT.U32.AND P1, PT, R229, R24, PT ;  /* 0x00000018e500720c */ /* 0x000fe20003f24070 */
[----:B------:R-:W-:Y:S01]  /*48f0*/  VIADD R239, R25, 0x39 ;  /* 0x0000003919ef7836 */ /* 0x000fe20000000000 */
[----:B------:R-:W-:-:S02]  /*4900*/  LOP3.LUT R3, R3, 0xffffff7f, RZ, 0xc0, !PT ;  /* 0xffffff7f03037812 */ /* 0x000fc400078ec0ff */
[----:B------:R-:W-:Y:S02]  /*4910*/  LOP3.LUT R8, R8, 0xfffeffff, RZ, 0xc0, !PT ;  /* 0xfffeffff08087812 */ /* 0x000fe400078ec0ff */
[----:B------:R-:W-:Y:S02]  /*4920*/  @P3 LOP3.LUT R3, R3, 0x80, RZ, 0xfc, !PT ;  /* 0x0000008003033812 */ /* 0x000fe400078efcff */
[----:B------:R-:W-:Y:S01]  /*4930*/  ISETP.GT.U32.AND P3, PT, R239, R24, PT ;  /* 0x00000018ef00720c */ /* 0x000fe20003f64070 */
[----:B------:R-:W-:-:S04]  /*4940*/  VIADD R240, R25, 0x40 ;  /* 0x0000004019f07836 */ /* 0x000fc80000000000 */
[----:B------:R-:W-:Y:S02]  /*4950*/  @P1 LOP3.LUT R8, R8, 0x10000, RZ, 0xfc, !PT ;  /* 0x0001000008081812 */ /* 0x000fe400078efcff */
[-C--:B------:R-:W-:Y:S02]  /*4960*/  ISETP.GT.U32.AND P2, PT, R240, R24.reuse, PT ;  /* 0x00000018f000720c */ /* 0x080fe40003f44070 */
[----:B------:R-:W-:Y:S01]  /*4970*/  LOP3.LUT R8, R8, 0xfffdffff, RZ, 0xc0, !PT ;  /* 0xfffdffff08087812 */ /* 0x000fe200078ec0ff */
[----:B------:R-:W-:Y:S01]  /*4980*/  VIADD R241, R25, 0x41 ;  /* 0x0000004119f17836 */ /* 0x000fe20000000000 */
[----:B------:R0:W-:Y:S02]  /*4990*/  STL [R1+0x21c], R5 ;  /* 0x00021c0501007387 */ /* 0x0001e40000100800 */
[----:B------:R-:W-:Y:S02]  /*49a0*/  @P3 LOP3.LUT R8, R8, 0x20000, RZ, 0xfc, !PT ;  /* 0x0002000008083812 */ /* 0x000fe400078efcff */
[----:B------:R-:W-:Y:S01]  /*49b0*/  ISETP.GT.U32.AND P1, PT, R241, R24, PT ;  /* 0x00000018f100720c */ /* 0x000fe20003f24070 */
[----:B-----5:R-:W-:Y:S01]  /*49c0*/  STS.U16 [R0+UR7+0x8000], R42 ;  /* 0x0080002a00007988 */ /* 0x020fe20008000407 */
[----:B------:R-:W-:-:S02]  /*49d0*/  LOP3.LUT R8, R8, 0xffdfffff, RZ, 0xc0, !PT ;  /* 0xffdfffff08087812 */ /* 0x000fc400078ec0ff */
[----:B0-----:R-:W-:Y:S01]  /*49e0*/  LOP3.LUT R5, R0, 0x40, RZ, 0x3c, !PT ;  /* 0x0000004000057812 */ /* 0x001fe200078e3cff */
[----:B------:R-:W-:Y:S01]  /*49f0*/  STS.U16 [R0+UR7+0x8400], R31 ;  /* 0x0084001f00007988 */ /* 0x000fe20008000407 */
[----:B------:R-:W-:Y:S01]  /*4a00*/  VIADD R242, R25, 0x48 ;  /* 0x0000004819f27836 */ /* 0x000fe20000000000 */
[----:B------:R-:W-:Y:S02]  /*4a10*/  ISETP.GT.U32.AND P4, PT, R232, R237, PT ;  /* 0x000000ede800720c */ /* 0x000fe40003f84070 */
[----:B------:R-:W-:Y:S01]  /*4a20*/  STS.U16 [R0+UR7+0x8800], R34 ;  /* 0x0088002200007988 */ /* 0x000fe20008000407 */
[----:B------:R-:W-:-:S03]  /*4a30*/  @P2 LOP3.LUT R8, R8, 0x200000, RZ, 0xfc, !PT ;  /* 0x0020000008082812 */ /* 0x000fc600078efcff */
        /* <DEDUP_REMOVED lines=8> */
[----:B----4-:R-:W-:Y:S04]  /*4ac0*/  STS.U16 [R0+UR7+0xac00], R44 ;  /* 0x00ac002c00007988 */ /* 0x010fe80008000407 */
[----:B---3--:R-:W-:Y:S04]  /*4ad0*/  STS.U16 [R0+UR7+0xb000], R49 ;  /* 0x00b0003100007988 */ /* 0x008fe80008000407 */
[----:B------:R-:W-:Y:S04]  /*4ae0*/  STS.U16 [R0+UR7+0xb400], R50 ;  /* 0x00b4003200007988 */ /* 0x000fe80008000407 */
[----:B------:R-:W-:Y:S04]  /*4af0*/  STS.U16 [R0+UR7+0xb800], R51 ;  /* 0x00b8003300007988 */ /* 0x000fe80008000407 */
[----:B------:R-:W-:Y:S04]  /*4b00*/  STS.U16 [R0+UR7+0xbc00], R52 ;  /* 0x00bc003400007988 */ /* 0x000fe80008000407 */
[----:B------:R-:W-:Y:S04]  /*4b10*/  STS.U16 [R5+UR7+0x8200], R33 ;  /* 0x0082002105007988 */ /* 0x000fe80008000407 */
[----:B------:R-:W-:Y:S01]  /*4b20*/  STS.U16 [R5+UR7+0x8600], R26 ;  /* 0x0086001a05007988 */ /* 0x000fe20008000407 */
[----:B------:R-:W-:-:S03]  /*4b30*/  ISETP.GT.U32.AND P3, PT, R242, R24, PT ;  /* 0x00000018f200720c */ /* 0x000fc60003f64070 */
[----:B------:R-:W-:Y:S01]  /*4b40*/  STS.U16 [R5+UR7+0x8a00], R37 ;  /* 0x008a002505007988 */ /* 0x000fe20008000407 */
[----:B------:R-:W-:-:S03]  /*4b50*/  LOP3.LUT R8, R8, 0xff7fffff, RZ, 0xc0, !PT ;  /* 0xff7fffff08087812 */ /* 0x000fc600078ec0ff */
[----:B------:R-:W-:Y:S04]  /*4b60*/  STS.U16 [R5+UR7+0x8e00], R29 ;  /* 0x008e001d05007988 */ /* 0x000fe80008000407 */
[----:B------:R-:W-:Y:S01]  /*4b70*/  STS.U16 [R5+UR7+0x9200], R35 ;  /* 0x0092002305007988 */ /* 0x000fe20008000407 */
[----:B------:R-:W-:-:S03]  /*4b80*/  VIADD R243, R25, 0x49 ;  /* 0x0000004919f37836 */ /* 0x000fc60000000000 */
[----:B------:R-:W-:Y:S01]  /*4b90*/  STS.U16 [R5+UR7+0x9600], R32 ;  /* 0x0096002005007988 */ /* 0x000fe20008000407 */
[----:B------:R-:W-:-:S03]  /*4ba0*/  ISETP.GT.U32.AND P5, PT, R229, R230, PT ;  /* 0x000000e6e500720c */ /* 0x000fc60003fa4070 */
[----:B------:R-:W-:Y:S01]  /*4bb0*/  STS.U16 [R5+UR7+0x9a00], R39 ;  /* 0x009a002705007988 */ /* 0x000fe20008000407 */
[----:B------:R-:W-:-:S03]  /*4bc0*/  LOP3.LUT R3, R3, 0xfffffeff, RZ, 0xc0, !PT ;  /* 0xfffffeff03037812 */ /* 0x000fc600078ec0ff */
[----:B------:R-:W-:Y:S01]  /*4bd0*/  STS.U16 [R5+UR7+0x9e00], R38 ;  /* 0x009e002605007988 */ /* 0x000fe20008000407 */
[----:B------:R-:W-:-:S03]  /*4be0*/  @P1 LOP3.LUT R8, R8, 0x800000, RZ, 0xfc, !PT ;  /* 0x0080000008081812 */ /* 0x000fc600078efcff */
[----:B------:R-:W-:Y:S04]  /*4bf0*/  STS.U16 [R5+UR7+0xa200], R47 ;  /* 0x00a2002f05007988 */ /* 0x000fe80008000407 */
[----:B------:R-:W-:Y:S01]  /*4c00*/  STS.U16 [R5+UR7+0xa600], R48 ;  /* 0x00a6003005007988 */ /* 0x000fe20008000407 */
[----:B------:R-:W-:-:S03]  /*4c10*/  ISETP.GT.U32.AND P2, PT, R243, R24, PT ;  /* 0x00000018f300720c */ /* 0x000fc60003f44070 */
[----:B------:R-:W-:Y:S01]  /*4c20*/  STS.U16 [R5+UR7+0xaa00], R28 ;  /* 0x00aa001c05007988 */ /* 0x000fe20008000407 */
[----:B------:R-:W-:-:S03]  /*4c30*/  VIADD R245, R25, 0x51 ;  /* 0x0000005119f57836 */ /* 0x000fc60000000000 */
[----:B------:R-:W-:Y:S01]  /*4c40*/  STS.U16 [R5+UR7+0xae00], R53 ;  /* 0x00ae003505007988 */ /* 0x000fe20008000407 */
[----:B------:R-:W-:-:S03]  /*4c50*/  @P4 LOP3.LUT R3, R3, 0x100, RZ, 0xfc, !PT ;  /* 0x0000010003034812 */ /* 0x000fc600078efcff */
[----:B------:R-:W-:Y:S01]  /*4c60*/  STS.U16 [R5+UR7+0xb200], R54 ;  /* 0x00b2003605007988 */ /* 0x000fe20008000407 */
[----:B------:R-:W-:-:S03]  /*4c70*/  LOP3.LUT R8, R8, 0xfbffffff, RZ, 0xc0, !PT ;  /* 0xfbffffff08087812 */ /* 0x000fc600078ec0ff */
[----:B--2---:R-:W-:Y:S01]  /*4c80*/  STS.U16 [R5+UR7+0xb600], R55 ;  /* 0x00b6003705007988 */ /* 0x004fe20008000407 */
[----:B------:R-:W-:-:S03]  /*4c90*/  VIADD R244, R25, 0x50 ;  /* 0x0000005019f47836 */ /* 0x000fc60000000000 */
[----:B------:R-:W-:Y:S01]  /*4ca0*/  STS.U16 [R5+UR7+0xba00], R56 ;  /* 0x00ba003805007988 */ /* 0x000fe20008000407 */
[----:B------:R-:W-:-:S03]  /*4cb0*/  ISETP.GT.U32.AND P6, PT, R229, R237, PT ;  /* 0x000000ede500720c */ /* 0x000fc60003fc4070 */
[----:B------:R0:W-:Y:S01]  /*4cc0*/  STS.U16 [R5+UR7+0xbe00], R58 ;  /* 0x00be003a05007988 */ /* 0x0001e20008000407 */
[----:B------:R-:W-:Y:S01]  /*4cd0*/  LOP3.LUT R3, R3, 0xfffffdff, RZ, 0xc0, !PT ;  /* 0xfffffdff03037812 */ /* 0x000fe200078ec0ff */
[----:B------:R1:W-:Y:S06]  /*4ce0*/  MEMBAR.ALL.CTA ;  /* 0x0000000000007992 */ /* 0x0003ec0000008000 */
[----:B-1----:R-:W1:Y:S01]  /*4cf0*/  FENCE.VIEW.ASYNC.S ;  /* 0x00000000000073c6 */ /* 0x002e620000000000 */
[----:B------:R-:W-:Y:S01]  /*4d00*/  @P3 LOP3.LUT R8, R8, 0x4000000, RZ, 0xfc, !PT ;  /* 0x0400000008083812 */ /* 0x000fe200078efcff */
[----:B------:R-:W-:Y:S01]  /*4d10*/  VIADD R248, R25, 0x60 ;  /* 0x0000006019f87836 */ /* 0x000fe20000000000 */
[-C--:B------:R-:W-:Y:S01]  /*4d20*/  ISETP.GT.U32.AND P3, PT, R245, R24.reuse, PT ;  /* 0x00000018f500720c */ /* 0x080fe20003f64070 */
[----:B------:R-:W-:Y:S01]  /*4d30*/  VIADD R246, R25, 0x58 ;  /* 0x0000005819f67836 */ /* 0x000fe20000000000 */
[----:B------:R-:W-:-:S02]  /*4d40*/  ISETP.GT.U32.AND P1, PT, R244, R24, PT ;  /* 0x00000018f400720c */ /* 0x000fc40003f24070 */
[----:B------:R-:W-:Y:S02]  /*4d50*/  @P5 LOP3.LUT R3, R3, 0x200, RZ, 0xfc, !PT ;  /* 0x0000020003035812 */ /* 0x000fe400078efcff */
[----:B------:R-:W-:Y:S02]  /*4d60*/  LOP3.LUT R8, R8, 0xf7ffffff, RZ, 0xc0, !PT ;  /* 0xf7ffffff08087812 */ /* 0x000fe400078ec0ff */
[-C--:B------:R-:W-:Y:S02]  /*4d70*/  ISETP.GT.U32.AND P4, PT, R248, R24.reuse, PT ;  /* 0x00000018f800720c */ /* 0x080fe40003f84070 */
[----:B------:R-:W-:Y:S02]  /*4d80*/  LOP3.LUT R3, R3, 0xfffffbff, RZ, 0xc0, !PT ;  /* 0xfffffbff03037812 */ /* 0x000fe400078ec0ff */
[----:B------:R-:W-:Y:S01]  /*4d90*/  @P2 LOP3.LUT R8, R8, 0x8000000, RZ, 0xfc, !PT ;  /* 0x0800000008082812 */ /* 0x000fe200078efcff */
[----:B------:R-:W-:Y:S01]  /*4da0*/  VIADD R249, R25, 0x61 ;  /* 0x0000006119f97836 */ /* 0x000fe20000000000 */
[----:B------:R-:W-:-:S02]  /*4db0*/  ISETP.GT.U32.AND P2, PT, R246, R24, PT ;  /* 0x00000018f600720c */ /* 0x000fc40003f44070 */
[----:B------:R-:W-:Y:S01]  /*4dc0*/  LOP3.LUT R7, R7, 0xfffffffd, RZ, 0xc0, !PT ;  /* 0xfffffffd07077812 */ /* 0x000fe200078ec0ff */
[----:B------:R-:W-:Y:S01]  /*4dd0*/  VIADD R247, R25, 0x59 ;  /* 0x0000005919f77836 */ /* 0x000fe20000000000 */
[----:B------:R-:W-:Y:S02]  /*4de0*/  @P6 LOP3.LUT R3, R3, 0x400, RZ, 0xfc, !PT ;  /* 0x0000040003036812 */ /* 0x000fe400078efcff */
[----:B------:R-:W-:Y:S02]  /*4df0*/  LOP3.LUT R8, R8, 0x7fffffff, RZ, 0xc0, !PT ;  /* 0x7fffffff08087812 */ /* 0x000fe400078ec0ff */
[----:B------:R-:W-:Y:S02]  /*4e00*/  @P3 LOP3.LUT R7, R7, 0x2, RZ, 0xfc, !PT ;  /* 0x0000000207073812 */ /* 0x000fe400078efcff */
[----:B------:R-:W-:Y:S02]  /*4e10*/  ISETP.GT.U32.AND P3, PT, R249, R24, PT ;  /* 0x00000018f900720c */ /* 0x000fe40003f64070 */
[----:B------:R-:W-:-:S02]  /*4e20*/  @P1 LOP3.LUT R8, R8, 0x80000000, RZ, 0xfc, !PT ;  /* 0x8000000008081812 */ /* 0x000fc400078efcff */
[----:B------:R-:W-:Y:S01]  /*4e30*/  LOP3.LUT R3, R3, 0xfff7ffff, RZ, 0xc0, !PT ;  /* 0xfff7ffff03037812 */ /* 0x000fe200078ec0ff */
[----:B------:R-:W-:Y:S01]  /*4e40*/  VIADD R250, R25, 0x68 ;  /* 0x0000006819fa7836 */ /* 0x000fe20000000000 */
[-C--:B------:R-:W-:Y:S02]  /*4e50*/  ISETP.GT.U32.AND P1, PT, R247, R24.reuse, PT ;  /* 0x00000018f700720c */ /* 0x080fe40003f24070 */
[----:B------:R-:W-:Y:S02]  /*4e60*/  LOP3.LUT R7, R7, 0xfffffff7, RZ, 0xc0, !PT ;  /* 0xfffffff707077812 */ /* 0x000fe400078ec0ff */
[----:B------:R-:W-:Y:S02]  /*4e70*/  @P4 LOP3.LUT R3, R3, 0x80000, RZ, 0xfc, !PT ;  /* 0x0008000003034812 */ /* 0x000fe400078efcff */
[----:B------:R-:W-:Y:S02]  /*4e80*/  @P2 LOP3.LUT R7, R7, 0x8, RZ, 0xfc, !PT ;  /* 0x0000000807072812 */ /* 0x000fe400078efcff */
[----:B------:R-:W-:-:S02]  /*4e90*/  ISETP.GT.U32.AND P2, PT, R250, R24, PT ;  /* 0x00000018fa00720c */ /* 0x000fc40003f44070 */
[----:B------:R-:W-:Y:S01]  /*4ea0*/  LOP3.LUT R3, R3, 0xffefffff, RZ, 0xc0, !PT ;  /* 0xffefffff03037812 */ /* 0x000fe200078ec0ff */
[----:B------:R-:W-:Y:S01]  /*4eb0*/  VIADD R251, R25, 0x69 ;  /* 0x0000006919fb7836 */ /* 0x000fe20000000000 */
[----:B------:R-:W-:Y:S02]  /*4ec0*/  LOP3.LUT R7, R7, 0xffffffef, RZ, 0xc0, !PT ;  /* 0xffffffef07077812 */ /* 0x000fe400078ec0ff */
[----:B------:R-:W-:Y:S01]  /*4ed0*/  @P3 LOP3.LUT R3, R3, 0x100000, RZ, 0xfc, !PT ;  /* 0x0010000003033812 */ /* 0x000fe200078efcff */
[----:B------:R-:W-:Y:S01]  /*4ee0*/  USHF.L.U32 UR8, UR12, 0x7, URZ ;  /* 0x000000070c087899 */ /* 0x000fe2000800063f */
[----:B------:R-:W-:Y:S02]  /*4ef0*/  @P1 LOP3.LUT R7, R7, 0x10, RZ, 0xfc, !PT ;  /* 0x0000001007071812 */ /* 0x000fe400078efcff */
[----:B------:R-:W-:Y:S02]  /*4f00*/  ISETP.GT.U32.AND P1, PT, R251, R24, PT ;  /* 0x00000018fb00720c */ /* 0x000fe40003f24070 */
[----:B------:R-:W-:Y:S01]  /*4f10*/  LOP3.LUT R3, R3, 0xffdfffff, RZ, 0xc0, !PT ;  /* 0xffdfffff03037812 */ /* 0x000fe200078ec0ff */
[----:B------:R-:W-:-:S03]  /*4f20*/  ULOP3.LUT UR8, UR8, 0x200, URZ, 0xc0, !UPT ;  /* 0x0000020008087892 */ /* 0x000fc6000f8ec03f */
[----:B------:R-:W-:Y:S01]  /*4f30*/  @P2 LOP3.LUT R3, R3, 0x200000, RZ, 0xfc, !PT ;  /* 0x0020000003032812 */ /* 0x000fe200078efcff */
[----:B------:R2:W-:Y:S01]  /*4f40*/  STL [R1+0x220], R0 ;  /* 0x0002200001007387 */ /* 0x0005e20000100800 */
[----:B------:R-:W-:Y:S01]  /*4f50*/  ULEA.HI UR8, UR7, UR8, URZ, 0x1c ;  /* 0x0000000807087291 */ /* 0x000fe2000f8fe03f */
[----:B------:R-:W-:Y:S01]  /*4f60*/  VIADD R252, R25, 0x70 ;  /* 0x0000007019fc7836 */ /* 0x000fe20000000000 */
[----:B------:R-:W-:Y:S01]  /*4f70*/  LOP3.LUT R3, R3, 0xffbfffff, RZ, 0xc0, !PT ;  /* 0xffbfffff03037812 */ /* 0x000fe200078ec0ff */
[C---:B------:R-:W-:Y:S02]  /*4f80*/  VIADD R6, R25.reuse, 0x71 ;  /* 0x0000007119067836 */ /* 0x040fe40000000000 */
[C---:B0-----:R-:W-:Y:S01]  /*4f90*/  VIADD R5, R25.reuse, 0x78 ;  /* 0x0000007819057836 */ /* 0x041fe20000000000 */
[----:B------:R-:W-:Y:S01]  /*4fa0*/  ULOP3.LUT UR32, UR8, 0x3fff, URZ, 0xc0, !UPT ;  /* 0x00003fff08207892 */ /* 0x000fe2000f8ec03f */
[----:B--2---:R-:W-:Y:S01]  /*4fb0*/  VIADD R0, R25, 0x79 ;  /* 0x0000007919007836 */ /* 0x004fe20000000000 */
[----:B------:R-:W-:-:S02]  /*4fc0*/  @P1 LOP3.LUT R3, R3, 0x400000, RZ, 0xfc, !PT ;  /* 0x0040000003031812 */ /* 0x000fc400078efcff */
[-C--:B------:R-:W-:Y:S02]  /*4fd0*/  ISETP.GT.U32.AND P2, PT, R252, R24.reuse, PT ;  /* 0x00000018fc00720c */ /* 0x080fe40003f44070 */
[-C--:B------:R-:W-:Y:S02]  /*4fe0*/  ISETP.GT.U32.AND P1, PT, R6, R24.reuse, PT ;  /* 0x000000180600720c */ /* 0x080fe40003f24070 */
[-C--:B------:R-:W-:Y:S02]  /*4ff0*/  ISETP.GT.U32.AND P6, PT, R5, R24.reuse, PT ;  /* 0x000000180500720c */ /* 0x080fe40003fc4070 */
[----:B------:R-:W-:Y:S01]  /*5000*/  ISETP.GT.U32.AND P5, PT, R0, R24, PT ;  /* 0x000000180000720c */ /* 0x000fe20003fa4070 */
[----:B-1----:R-:W-:Y:S06]  /*5010*/  BAR.SYNC.DEFER_BLOCKING 0x0 ;  /* 0x0000000000007b1d */ /* 0x002fec0000010000 */
[----:B------:R-:W-:Y:S01]  /*5020*/  UMOV UR33, 0x40000040 ;  /* 0x4000004000217882 */ /* 0x000fe20000000000 */
[----:B------:R-:W-:-:S06]  /*5030*/  WARPGROUP.ARRIVE ;  /* 0x00000000000079c5 */ /* 0x000fcc0000000000 */
[----:B------:R-:W-:Y:S01]  /*5040*/  HGMMA.64x128x16.F32 R88, gdesc[UR32].tnspA, RZ, !UPT ;  /* 0x21e00000205879f0 */ /* 0x000fe2000c7008ff */
[----:B------:R-:W-:Y:S01]  /*5050*/  UIADD3 UR36, UP0, UR32, 0x80, URZ ;  /* 0x0000008020247890 */ /* 0x000fe2000ff1e03f */
[----:B------:R-:W-:-:S03]  /*5060*/  UMOV UR8, URZ ;  /* 0x0000003f00087c82 */ /* 0x000fc60008000000 */
[----:B------:R-:W-:-:S04]  /*5070*/  UIADD3.X UR37, UR8, 0x40000040, URZ, UP0, !UPT ;  /* 0x4000004008257890 */ /* 0x000fc800087fe43f */
[----:B------:R-:W-:-:S05]  /*5080*/  UIADD3.64 UR16, UR36, 0x80, URZ ;  /* 0x0000008024107897 */ /* 0x000fca000fffe03f */
[----:B------:R-:W-:Y:S01]  /*5090*/  HGMMA.64x128x16.F32 R88, gdesc[UR36].tnspA, R88 ;  /* 0x21e00000245879f0 */ /* 0x000fe20008700858 */
[----:B------:R-:W-:Y:S02]  /*50a0*/  UIADD3.64 UR8, UR36, 0x100, URZ ;  /* 0x0000010024087897 */ /* 0x000fe4000fffe03f */
[----:B------:R-:W-:-:S09]  /*50b0*/  UIADD3.64 UR32, UR36, 0x380, URZ ;  /* 0x0000038024207897 */ /* 0x000fd2000fffe03f */
[----:B------:R-:W-:Y:S01]  /*50c0*/  HGMMA.64x128x16.F32 R88, gdesc[UR16].tnspA, R88 ;  /* 0x21e00000105879f0 */ /* 0x000fe20008700858 */
[----:B------:R-:W-:-:S11]  /*50d0*/  UIADD3.64 UR40, UR36, 0x400, URZ ;  /* 0x0000040024287897 */ /* 0x000fd6000fffe03f */
[----:B------:R-:W-:-:S12]  /*50e0*/  HGMMA.64x128x16.F32 R88, gdesc[UR8].tnspA, R88 ;  /* 0x21e00000085879f0 */ /* 0x000fd80008700858 */
[----:B------:R-:W-:Y:S01]  /*50f0*/  HGMMA.64x128x16.F32 R24, gdesc[UR32].tnspA, RZ, !UPT ;  /* 0x21e00000201879f0 */ /* 0x000fe2000c7008ff */
[----:B------:R-:W-:Y:S01]  /*5100*/  UMOV UR42, UR38 ;  /* 0x00000026002a7c82 */ /* 0x000fe20008000000 */
[----:B------:R-:W-:Y:S01]  /*5110*/  UMOV UR43, UR39 ;  /* 0x00000027002b7c82 */ /* 0x000fe20008000000 */
[----:B------:R-:W-:-:S09]  /*5120*/  UIADD3.64 UR16, UR36, 0x480, URZ ;  /* 0x0000048024107897 */ /* 0x000fd2000fffe03f */
[----:B------:R-:W-:Y:S01]  /*5130*/  HGMMA.64x128x16.F32 R24, gdesc[UR40].tnspA, R24 ;  /* 0x21e00000281879f0 */ /* 0x000fe20008700818 */
[----:B------:R-:W-:-:S11]  /*5140*/  UIADD3.64 UR8, UR36, 0x500, URZ ;  /* 0x0000050024087897 */ /* 0x000fd6000fffe03f */
[----:B------:R-:W-:-:S12]  /*5150*/  HGMMA.64x128x16.F32 R24, gdesc[UR16].tnspA, R24 ;  /* 0x21e00000101879f0 */ /* 0x000fd80008700818 */
[----:B------:R-:W-:Y:S01]  /*5160*/  HGMMA.64x128x16.F32 R24, gdesc[UR8].tnspA, R24, gsb0 ;  /* 0x21e00000081879f0 */ /* 0x000fe20008000818 */
[----:B------:R-:W-:-:S04]  /*5170*/  LOP3.LUT R3, R3, 0xff7fffff, RZ, 0xc0, !PT ;  /* 0xff7fffff03037812 */ /* 0x000fc800078ec0ff */
[----:B------:R-:W-:-:S04]  /*5180*/  @P6 LOP3.LUT R3, R3, 0x800000, RZ, 0xfc, !PT ;  /* 0x0080000003036812 */ /* 0x000fc800078efcff */
[----:B------:R-:W-:-:S04]  /*5190*/  LOP3.LUT R3, R3, 0xfeffffff, RZ, 0xc0, !PT ;  /* 0xfeffffff03037812 */ /* 0x000fc800078ec0ff */
[----:B------:R-:W-:Y:S02]  /*51a0*/  @P5 LOP3.LUT R3, R3, 0x1000000, RZ, 0xfc, !PT ;  /* 0x0100000003035812 */ /* 0x000fe400078efcff */
[----:B------:R-:W-:Y:S02]  /*51b0*/  LOP3.LUT P5, RZ, R8, 0x8000, RZ, 0xc0, !PT ;  /* 0x0000800008ff7812 */ /* 0x000fe400078ac0ff */
[----:B------:R-:W-:Y:S01]  /*51c0*/  LOP3.LUT R3, R3, 0xfdffffff, RZ, 0xc0, !PT ;  /* 0xfdffffff03037812 */ /* 0x000fe200078ec0ff */
[----:B------:R-:W-:Y:S02]  /*51d0*/  WARPGROUP.DEPBAR.LE gsb0, 0x0 ;  /* 0x00008000000079c5 */ /* 0x000fe40000010000 */
[----:B------:R-:W-:Y:S01]  /*51e0*/  FMUL R91, R91, UR13 ;  /* 0x0000000d5b5b7c20 */ /* 0x000fe20008400000 */
[----:B------:R-:W-:Y:S01]  /*51f0*/  FMUL R88, R88, UR13 ;  /* 0x0000000d58587c20 */ /* 0x000fe20008400000 */
[----:B------:R-:W-:Y:S01]  /*5200*/  FMUL R228, R94, UR13 ;  /* 0x0000000d5ee47c20 */ /* 0x000fe20008400000 */
[----:B------:R-:W-:-:S02]  /*5210*/  FMUL R227, R95, UR13 ;  /* 0x0000000d5fe37c20 */ /* 0x000fc40008400000 */
[----:B------:R-:W-:Y:S02]  /*5220*/  FSEL R91, R91, -INF , !P0 ;  /* 0xff8000005b5b7808 */ /* 0x000fe40004000000 */
[----:B------:R-:W-:Y:S01]  /*5230*/  LOP3.LUT P0, RZ, R222, 0x1, RZ, 0xc0, !PT ;  /* 0x00000001deff7812 */ /* 0x000fe2000780c0ff */
[----:B------:R-:W-:Y:S01]  /*5240*/  FMUL R95, R97, UR13 ;  /* 0x0000000d615f7c20 */ /* 0x000fe20008400000 */
[----:B------:R-:W-:Y:S01]  /*5250*/  FMUL R97, R101, UR13 ;  /* 0x0000000d65617c20 */ /* 0x000fe20008400000 */
[----:B------:R-:W-:Y:S01]  /*5260*/  FMUL R101, R107, UR13 ;  /* 0x0000000d6b657c20 */ /* 0x000fe20008400000 */
[----:B------:R-:W-:Y:S02]  /*5270*/  FSEL R88, R88, -INF , !P0 ;  /* 0xff80000058587808 */ /* 0x000fe40004000000 */
[----:B------:R-:W-:Y:S02]  /*5280*/  FSEL R228, R228, -INF , !P0 ;  /* 0xff800000e4e47808 */ /* 0x000fe40004000000 */
[----:B------:R-:W-:Y:S01]  /*5290*/  LOP3.LUT P0, RZ, R8, 0x10, RZ, 0xc0, !PT ;  /* 0x0000001008ff7812 */ /* 0x000fe2000780c0ff */
[----:B------:R-:W-:-:S03]  /*52a0*/  FMUL R222, R103, UR13 ;  /* 0x0000000d67de7c20 */ /* 0x000fc60008400000 */
[----:B------:R-:W-:Y:S02]  /*52b0*/  FSEL R101, R101, -INF , !P0 ;  /* 0xff80000065657808 */ /* 0x000fe40004000000 */
[----:B------:R-:W-:Y:S01]  /*52c0*/  ISETP.GT.U32.AND P0, PT, R238, R2, PT ;  /* 0x00000002ee00720c */ /* 0x000fe20003f04070 */
[----:B------:R-:W-:-:S03]  /*52d0*/  FMUL R103, R109, UR13 ;  /* 0x0000000d6d677c20 */ /* 0x000fc60008400000 */
[----:B------:R-:W-:Y:S01]  /*52e0*/  ISETP.GT.U32.AND.EX P0, PT, R220, RZ, PT, P0 ;  /* 0x000000ffdc00720c */ /* 0x000fe20003f04100 */
[----:B------:R-:W-:-:S03]  /*52f0*/  FMUL R225, R99, UR13 ;  /* 0x0000000d63e17c20 */ /* 0x000fc60008400000 */
[----:B------:R-:W-:Y:S02]  /*5300*/  FSEL R103, R103, -INF , !P0 ;  /* 0xff80000067677808 */ /* 0x000fe40004000000 */
[----:B------:R-:W-:Y:S01]  /*5310*/  LOP3.LUT P0, RZ, R8, 0x40, RZ, 0xc0, !PT ;  /* 0x0000004008ff7812 */ /* 0x000fe2000780c0ff */
[----:B------:R-:W-:Y:S01]  /*5320*/  FMUL R99, R105, UR13 ;  /* 0x0000000d69637c20 */ /* 0x000fe20008400000 */
[----:B------:R-:W-:Y:S02]  /*5330*/  FMUL R105, R111, UR13 ;  /* 0x0000000d6f697c20 */ /* 0x000fe40008400000 */
[----:B------:R-:W-:Y:S01]  /*5340*/  ISETP.GT.U32.AND.EX P0, PT, R220, RZ, PT, P0 ;  /* 0x000000ffdc00720c */ /* 0x000fe20003f04100 */
[----:B------:R-:W-:Y:S01]  /*5350*/  FMUL R94, R96, UR13 ;  /* 0x0000000d605e7c20 */ /* 0x000fe20008400000 */
[----:B------:R-:W-:Y:S02]  /*5360*/  FMUL R96, R100, UR13 ;  /* 0x0000000d64607c20 */ /* 0x000fe40008400000 */
[----:B------:R-:W-:-:S02]  /*5370*/  FSEL R105, R105, -INF , !P0 ;  /* 0xff80000069697808 */ /* 0x000fc40004000000 */
[----:B------:R-:W-:Y:S01]  /*5380*/  ISETP.GT.U32.AND P0, PT, R234, R2, PT ;  /* 0x00000002ea00720c */ /* 0x000fe20003f04070 */
[----:B------:R-:W-:Y:S01]  /*5390*/  FMUL R100, R106, UR13 ;  /* 0x0000000d6a647c20 */ /* 0x000fe20008400000 */
[----:B------:R-:W-:Y:S02]  /*53a0*/  FMUL R106, R112, UR13 ;  /* 0x0000000d706a7c20 */ /* 0x000fe40008400000 */
[----:B------:R-:W-:-:S04]  /*53b0*/  ISETP.GT.U32.AND.EX P0, PT, R219, RZ, PT, P0 ;  /* 0x000000ffdb00720c */ /* 0x000fc80003f04100 */
        /* <DEDUP_REMOVED lines=9> */
[----:B------:R-:W-:-:S04]  /*5450*/  ISETP.GT.U32.AND.EX P0, PT, R219, RZ, PT, P0 ;  /* 0x000000ffdb00720c */ /* 0x000fc80003f04100 */
[----:B------:R-:W-:Y:S02]  /*5460*/  FSEL R108, R108, -INF , !P0 ;  /* 0xff8000006c6c7808 */ /* 0x000fe40004000000 */
[----:B------:R-:W-:Y:S01]  /*5470*/  LOP3.LUT P0, RZ, R8, 0x1000, RZ, 0xc0, !PT ;  /* 0x0000100008ff7812 */ /* 0x000fe2000780c0ff */
[----:B------:R-:W-:-:S03]  /*5480*/  FMUL R109, R115, UR13 ;  /* 0x0000000d736d7c20 */ /* 0x000fc60008400000 */
[----:B------:R-:W-:Y:S01]  /*5490*/  ISETP.GT.U32.AND.EX P0, PT, R218, RZ, PT, P0 ;  /* 0x000000ffda00720c */ /* 0x000fe20003f04100 */
[----:B------:R-:W-:Y:S01]  /*54a0*/  FMUL R226, R98, UR13 ;  /* 0x0000000d62e27c20 */ /* 0x000fe20008400000 */
[----:B------:R-:W-:Y:S02]  /*54b0*/  FMUL R98, R104, UR13 ;  /* 0x0000000d68627c20 */ /* 0x000fe40008400000 */
[----:B------:R-:W-:Y:S02]  /*54c0*/  FSEL R109, R109, -INF , !P0 ;  /* 0xff8000006d6d7808 */ /* 0x000fe40004000000 */
[----:B------:R-:W-:Y:S01]  /*54d0*/  ISETP.GT.U32.AND P0, PT, R229, R2, PT ;  /* 0x00000002e500720c */ /* 0x000fe20003f04070 */
[----:B------:R-:W-:Y:S01]  /*54e0*/  FMUL R104, R110, UR13 ;  /* 0x0000000d6e687c20 */ /* 0x000fe20008400000 */
[----:B------:R-:W-:Y:S02]  /*54f0*/  FMUL R110, R116, UR13 ;  /* 0x0000000d746e7c20 */ /* 0x000fe40008400000 */
[----:B------:R-:W-:-:S04]  /*5500*/  ISETP.GT.U32.AND.EX P0, PT, R217, RZ, PT, P0 ;  /* 0x000000ffd900720c */ /* 0x000fc80003f04100 */
[----:B------:R-:W-:Y:S02]  /*5510*/  FSEL R110, R110, -INF , !P0 ;  /* 0xff8000006e6e7808 */ /* 0x000fe40004000000 */
[----:B------:R-:W-:Y:S01]  /*5520*/  ISETP.GT.U32.AND P0, PT, R239, R2, PT ;  /* 0x00000002ef00720c */ /* 0x000fe20003f04070 */
[----:B------:R-:W-:-:S03]  /*5530*/  FMUL R111, R117, UR13 ;  /* 0x0000000d756f7c20 */ /* 0x000fc60008400000 */
[----:B------:R-:W-:-:S04]  /*5540*/  ISETP.GT.U32.AND.EX P0, PT, R216, RZ, PT, P0 ;  /* 0x000000ffd800720c */ /* 0x000fc80003f04100 */
[----:B------:R-:W-:Y:S02]  /*5550*/  FSEL R111, R111, -INF , !P0 ;  /* 0xff8000006f6f7808 */ /* 0x000fe40004000000 */
[----:B------:R-:W-:Y:S01]  /*5560*/  LOP3.LUT P0, RZ, R8, 0x10000, RZ, 0xc0, !PT ;  /* 0x0001000008ff7812 */ /* 0x000fe2000780c0ff */
[----:B------:R-:W-:-:S03]  /*5570*/  FMUL R112, R118, UR13 ;  /* 0x0000000d76707c20 */ /* 0x000fc60008400000 */
[----:B------:R-:W-:-:S04]  /*5580*/  ISETP.GT.U32.AND.EX P0, PT, R217, RZ, PT, P0 ;  /* 0x000000ffd900720c */ /* 0x000fc80003f04100 */
[----:B------:R-:W-:Y:S02]  /*5590*/  FSEL R112, R112, -INF , !P0 ;  /* 0xff80000070707808 */ /* 0x000fe40004000000 */
[----:B------:R-:W-:Y:S01]  /*55a0*/  LOP3.LUT P0, RZ, R8, 0x20000, RZ, 0xc0, !PT ;  /* 0x0002000008ff7812 */ /* 0x000fe2000780c0ff */
[----:B------:R-:W-:-:S03]  /*55b0*/  FMUL R113, R119, UR13 ;  /* 0x0000000d77717c20 */ /* 0x000fc60008400000 */
[----:B------:R-:W-:-:S04]  /*55c0*/  ISETP.GT.U32.AND.EX P0, PT, R216, RZ, PT, P0 ;  /* 0x000000ffd800720c */ /* 0x000fc80003f04100 */
[----:B------:R-:W-:Y:S02]  /*55d0*/  FSEL R113, R113, -INF , !P0 ;  /* 0xff80000071717808 */ /* 0x000fe40004000000 */
[----:B------:R-:W-:Y:S01]  /*55e0*/  ISETP.GT.U32.AND P0, PT, R240, R2, PT ;  /* 0x00000002f000720c */ /* 0x000fe20003f04070 */
[----:B------:R-:W-:-:S03]  /*55f0*/  FMUL R114, R120, UR13 ;  /* 0x0000000d78727c20 */ /* 0x000fc60008400000 */
[----:B------:R-:W-:Y:S02]  /*5600*/  ISETP.GT.U32.AND.EX P0, PT, R23, RZ, PT, P0 ;  /* 0x000000ff1700720c */ /* 0x000fe40003f04100 */
[----:B------:R-:W-:Y:S02]  /*5610*/  @P5 LOP3.LUT R3, R3, 0x2000000, RZ, 0xfc, !PT ;  /* 0x0200000003035812 */ /* 0x000fe400078efcff */
[----:B------:R-:W-:Y:S02]  /*5620*/  LOP3.LUT P5, RZ, R8, 0x40000, RZ, 0xc0, !PT ;  /* 0x0004000008ff7812 */ /* 0x000fe400078ac0ff */
[----:B------:R-:W-:Y:S02]  /*5630*/  FSEL R114, R114, -INF , !P0 ;  /* 0xff80000072727808 */ /* 0x000fe40004000000 */
[----:B------:R-:W-:Y:S01]  /*5640*/  ISETP.GT.U32.AND P0, PT, R241, R2, PT ;  /* 0x00000002f100720c */ /* 0x000fe20003f04070 */
[----:B------:R-:W-:-:S03]  /*5650*/  FMUL R115, R121, UR13 ;  /* 0x0000000d79737c20 */ /* 0x000fc60008400000 */
[----:B------:R-:W-:Y:S02]  /*5660*/  ISETP.GT.U32.AND.EX P0, PT, R22, RZ, PT, P0 ;  /* 0x000000ff1600720c */ /* 0x000fe40003f04100 */
[----:B------:R-:W-:Y:S02]  /*5670*/  LOP3.LUT R3, R3, 0xfbffffff, RZ, 0xc0, !PT ;  /* 0xfbffffff03037812 */ /* 0x000fe400078ec0ff */
[----:B------:R-:W-:Y:S02]  /*5680*/  FSEL R115, R115, -INF , !P0 ;  /* 0xff80000073737808 */ /* 0x000fe40004000000 */
[----:B------:R-:W-:Y:S01]  /*5690*/  LOP3.LUT P0, RZ, R8, 0x200000, RZ, 0xc0, !PT ;  /* 0x0020000008ff7812 */ /* 0x000fe2000780c0ff */
[----:B------:R-:W-:Y:S01]  /*56a0*/  FMUL R116, R122, UR13 ;  /* 0x0000000d7a747c20 */ /* 0x000fe20008400000 */
[----:B------:R-:W-:Y:S02]  /*56b0*/  @P5 LOP3.LUT R3, R3, 0x4000000, RZ, 0xfc, !PT ;  /* 0x0400000003035812 */ /* 0x000fe400078efcff */
[----:B------:R-:W-:-:S02]  /*56c0*/  LOP3.LUT P5, RZ, R8, 0x80000, RZ, 0xc0, !PT ;  /* 0x0008000008ff7812 */ /* 0x000fc400078ac0ff */
[----:B------:R-:W-:-:S04]  /*56d0*/  ISETP.GT.U32.AND.EX P0, PT, R23, RZ, PT, P0 ;  /* 0x000000ff1700720c */ /* 0x000fc80003f04100 */
[----:B------:R-:W-:Y:S02]  /*56e0*/  FSEL R116, R116, -INF , !P0 ;  /* 0xff80000074747808 */ /* 0x000fe40004000000 */
[----:B------:R-:W-:Y:S01]  /*56f0*/  LOP3.LUT P0, RZ, R8, 0x800000, RZ, 0xc0, !PT ;  /* 0x0080000008ff7812 */ /* 0x000fe2000780c0ff */
[----:B------:R-:W-:Y:S01]  /*5700*/  FMUL R117, R123, UR13 ;  /* 0x0000000d7b757c20 */ /* 0x000fe20008400000 */
[----:B------:R-:W-:Y:S02]  /*5710*/  LOP3.LUT R3, R3, 0xf7ffffff, RZ, 0xc0, !PT ;  /* 0xf7ffffff03037812 */ /* 0x000fe400078ec0ff */
[----:B------:R-:W-:Y:S02]  /*5720*/  ISETP.GT.U32.AND.EX P0, PT, R22, RZ, PT, P0 ;  /* 0x000000ff1600720c */ /* 0x000fe40003f04100 */
[----:B------:R-:W-:Y:S02]  /*5730*/  @P5 LOP3.LUT R3, R3, 0x8000000, RZ, 0xfc, !PT ;  /* 0x0800000003035812 */ /* 0x000fe400078efcff */
[----:B------:R-:W-:-:S02]  /*5740*/  FSEL R117, R117, -INF , !P0 ;  /* 0xff80000075757808 */ /* 0x000fc40004000000 */
[----:B------:R-:W-:Y:S02]  /*5750*/  LOP3.LUT P5, RZ, R8, 0x100000, RZ, 0xc0, !PT ;  /* 0x0010000008ff7812 */ /* 0x000fe400078ac0ff */
[----:B------:R-:W-:Y:S01]  /*5760*/  ISETP.GT.U32.AND P0, PT, R242, R2, PT ;  /* 0x00000002f200720c */ /* 0x000fe20003f04070 */
[----:B------:R-:W-:-:S03]  /*5770*/  FMUL R118, R124, UR13 ;  /* 0x0000000d7c767c20 */ /* 0x000fc60008400000 */
[----:B------:R-:W-:Y:S02]  /*5780*/  ISETP.GT.U32.AND.EX P0, PT, R21, RZ, PT, P0 ;  /* 0x000000ff1500720c */ /* 0x000fe40003f04100 */
[----:B------:R-:W-:Y:S02]  /*5790*/  LOP3.LUT R3, R3, 0xefffffff, RZ, 0xc0, !PT ;  /* 0xefffffff03037812 */ /* 0x000fe400078ec0ff */
[----:B------:R-:W-:Y:S02]  /*57a0*/  FSEL R118, R118, -INF , !P0 ;  /* 0xff80000076767808 */ /* 0x000fe40004000000 */
[----:B------:R-:W-:Y:S01]  /*57b0*/  ISETP.GT.U32.AND P0, PT, R243, R2, PT ;  /* 0x00000002f300720c */ /* 0x000fe20003f04070 */
[----:B------:R-:W-:Y:S01]  /*57c0*/  FMUL R119, R125, UR13 ;  /* 0x0000000d7d777c20 */ /* 0x000fe20008400000 */
[----:B------:R-:W-:Y:S02]  /*57d0*/  @P5 LOP3.LUT R3, R3, 0x10000000, RZ, 0xfc, !PT ;  /* 0x1000000003035812 */ /* 0x000fe400078efcff */
[----:B------:R-:W-:-:S02]  /*57e0*/  ISETP.GT.U32.AND.EX P0, PT, R20, RZ, PT, P0 ;  /* 0x000000ff1400720c */ /* 0x000fc40003f04100 */
[C---:B------:R-:W-:Y:S02]  /*57f0*/  LOP3.LUT P5, RZ, R8.reuse, 0x400000, RZ, 0xc0, !PT ;  /* 0x0040000008ff7812 */ /* 0x040fe400078ac0ff */
[----:B------:R-:W-:Y:S02]  /*5800*/  FSEL R119, R119, -INF , !P0 ;  /* 0xff80000077777808 */ /* 0x000fe40004000000 */
[----:B------:R-:W-:Y:S01]  /*5810*/  LOP3.LUT P0, RZ, R8, 0x4000000, RZ, 0xc0, !PT ;  /* 0x0400000008ff7812 */ /* 0x000fe2000780c0ff */
[----:B------:R-:W-:Y:S01]  /*5820*/  FMUL R120, R126, UR13 ;  /* 0x0000000d7e787c20 */ /* 0x000fe20008400000 */
[----:B------:R-:W-:Y:S02]  /*5830*/  LOP3.LUT R3, R3, 0xdfffffff, RZ, 0xc0, !PT ;  /* 0xdfffffff03037812 */ /* 0x000fe400078ec0ff */
[----:B------:R-:W-:-:S04]  /*5840*/  ISETP.GT.U32.AND.EX P0, PT, R21, RZ, PT, P0 ;  /* 0x000000ff1500720c */ /* 0x000fc80003f04100 */
[----:B------:R-:W-:Y:S02]  /*5850*/  FSEL R120, R120, -INF , !P0 ;  /* 0xff80000078787808 */ /* 0x000fe40004000000 */
[----:B------:R-:W-:Y:S02]  /*5860*/  @P5 LOP3.LUT R3, R3, 0x20000000, RZ, 0xfc, !PT ;  /* 0x2000000003035812 */ /* 0x000fe400078efcff */
[C---:B------:R-:W-:Y:S02]  /*5870*/  LOP3.LUT P0, RZ, R8.reuse, 0x8000000, RZ, 0xc0, !PT ;  /* 0x0800000008ff7812 */ /* 0x040fe4000780c0ff */
[----:B------:R-:W-:Y:S01]  /*5880*/  LOP3.LUT P5, RZ, R8, 0x1000000, RZ, 0xc0, !PT ;  /* 0x0100000008ff7812 */ /* 0x000fe200078ac0ff */
[----:B------:R-:W-:Y:S01]  /*5890*/  FMUL R121, R127, UR13 ;  /* 0x0000000d7f797c20 */ /* 0x000fe20008400000 */
[----:B------:R-:W-:Y:S02]  /*58a0*/  ISETP.GT.U32.AND.EX P0, PT, R20, RZ, PT, P0 ;  /* 0x000000ff1400720c */ /* 0x000fe40003f04100 */
[----:B------:R-:W-:-:S02]  /*58b0*/  LOP3.LUT R7, R7, 0xfffffdff, RZ, 0xc0, !PT ;  /* 0xfffffdff07077812 */ /* 0x000fc400078ec0ff */
[----:B------:R-:W-:Y:S02]  /*58c0*/  FSEL R121, R121, -INF , !P0 ;  /* 0xff80000079797808 */ /* 0x000fe40004000000 */
[----:B------:R-:W-:Y:S02]  /*58d0*/  ISETP.GT.U32.AND P0, PT, R244, R2, PT ;  /* 0x00000002f400720c */ /* 0x000fe40003f04070 */
[----:B------:R-:W-:Y:S01]  /*58e0*/  LOP3.LUT R3, R3, 0xbfffffff, RZ, 0xc0, !PT ;  /* 0xbfffffff03037812 */ /* 0x000fe200078ec0ff */
[----:B------:R-:W-:Y:S01]  /*58f0*/  FMUL R122, R128, UR13 ;  /* 0x0000000d807a7c20 */ /* 0x000fe20008400000 */
[----:B------:R-:W-:Y:S02]  /*5900*/  @P2 LOP3.LUT R7, R7, 0x200, RZ, 0xfc, !PT ;  /* 0x0000020007072812 */ /* 0x000fe400078efcff */
[----:B------:R-:W-:Y:S02]  /*5910*/  ISETP.GT.U32.AND.EX P0, PT, R19, RZ, PT, P0 ;  /* 0x000000ff1300720c */ /* 0x000fe40003f04100 */
[----:B------:R-:W-:-:S02]  /*5920*/  @P5 LOP3.LUT R3, R3, 0x40000000, RZ, 0xfc, !PT ;  /* 0x4000000003035812 */ /* 0x000fc400078efcff */
[C---:B------:R-:W-:Y:S02]  /*5930*/  LOP3.LUT P4, RZ, R7.reuse, 0x4, RZ, 0xc0, !PT ;  /* 0x0000000407ff7812 */ /* 0x040fe4000788c0ff */
[----:B------:R-:W-:Y:S02]  /*5940*/  LOP3.LUT P5, RZ, R8, 0x2000000, RZ, 0xc0, !PT ;  /* 0x0200000008ff7812 */ /* 0x000fe400078ac0ff */
[----:B------:R-:W-:Y:S01]  /*5950*/  LOP3.LUT R7, R7, 0xfffffbff, RZ, 0xc0, !PT ;  /* 0xfffffbff07077812 */ /* 0x000fe200078ec0ff */
[----:B------:R-:W-:Y:S01]  /*5960*/  FMUL R89, R89, UR13 ;  /* 0x0000000d59597c20 */ /* 0x000fe20008400000 */
[----:B------:R-:W-:Y:S01]  /*5970*/  FSEL R122, R122, -INF , !P0 ;  /* 0xff8000007a7a7808 */ /* 0x000fe20004000000 */
[----:B------:R-:W-:Y:S01]  /*5980*/  FMUL R90, R90, UR13 ;  /* 0x0000000d5a5a7c20 */ /* 0x000fe20008400000 */
[----:B------:R-:W-:Y:S02]  /*5990*/  ISETP.GT.U32.AND P0, PT, R245, R2, PT ;  /* 0x00000002f500720c */ /* 0x000fe40003f04070 */
[----:B------:R-:W-:Y:S01]  /*59a0*/  LOP3.LUT P3, RZ, R8, 0x4, RZ, 0xc0, !PT ;  /* 0x0000000408ff7812 */ /* 0x000fe2000786c0ff */
[----:B------:R-:W-:Y:S01]  /*59b0*/  FMUL R123, R129, UR13 ;  /* 0x0000000d817b7c20 */ /* 0x000fe20008400000 */
[----:B------:R-:W-:Y:S01]  /*59c0*/  @P1 LOP3.LUT R7, R7, 0x400, RZ, 0xfc, !PT ;  /* 0x0000040007071812 */ /* 0x000fe200078efcff */
[----:B------:R-:W-:Y:S01]  /*59d0*/  FMUL R92, R92, UR13 ;  /* 0x0000000d5c5c7c20 */ /* 0x000fe20008400000 */
[----:B------:R-:W-:Y:S01]  /*59e0*/  ISETP.GT.U32.AND.EX P0, PT, R18, RZ, PT, P0 ;  /* 0x000000ff1200720c */ /* 0x000fe20003f04100 */
[----:B------:R-:W-:Y:S01]  /*59f0*/  FMUL R93, R93, UR13 ;  /* 0x0000000d5d5d7c20 */ /* 0x000fe20008400000 */
[----:B------:R-:W-:-:S02]  /*5a00*/  FSEL R89, R89, -INF , !P3 ;  /* 0xff80000059597808 */ /* 0x000fc40005800000 */
[----:B------:R-:W-:Y:S02]  /*5a10*/  FSEL R90, R90, -INF , !P4 ;  /* 0xff8000005a5a7808 */ /* 0x000fe40006000000 */
[----:B------:R-:W-:Y:S02]  /*5a20*/  LOP3.LUT P2, RZ, R7, 0x1, RZ, 0xc0, !PT ;  /* 0x0000000107ff7812 */ /* 0x000fe4000784c0ff */
[C---:B------:R-:W-:Y:S02]  /*5a30*/  LOP3.LUT P3, RZ, R8.reuse, 0x40000000, RZ, 0xc0, !PT ;  /* 0x4000000008ff7812 */ /* 0x040fe4000786c0ff */
[----:B------:R-:W-:Y:S02]  /*5a40*/  LOP3.LUT P4, RZ, R8, 0x20000000, RZ, 0xc0, !PT ;  /* 0x2000000008ff7812 */ /* 0x000fe4000788c0ff */
[----:B------:R-:W-:Y:S02]  /*5a50*/  LOP3.LUT R3, R3, 0x7fffffff, RZ, 0xc0, !PT ;  /* 0x7fffffff03037812 */ /* 0x000fe400078ec0ff */
[----:B------:R-:W-:-:S02]  /*5a60*/  FSEL R123, R123, -INF , !P0 ;  /* 0xff8000007b7b7808 */ /* 0x000fc40004000000 */
[----:B------:R-:W-:Y:S02]  /*5a70*/  LOP3.LUT P0, RZ, R8, 0x80000000, RZ, 0xc0, !PT ;  /* 0x8000000008ff7812 */ /* 0x000fe4000780c0ff */
[----:B------:R-:W-:Y:S02]  /*5a80*/  @P5 LOP3.LUT R3, R3, 0x80000000, RZ, 0xfc, !PT ;  /* 0x8000000003035812 */ /* 0x000fe400078efcff */
[----:B------:R-:W-:Y:S02]  /*5a90*/  FSEL R92, R92, -INF , !P2 ;  /* 0xff8000005c5c7808 */ /* 0x000fe40005000000 */
[----:B------:R-:W-:Y:S02]  /*5aa0*/  FSEL R93, R93, -INF , !P3 ;  /* 0xff8000005d5d7808 */ /* 0x000fe40005800000 */
[----:B------:R-:W-:Y:S02]  /*5ab0*/  FSEL R227, R227, -INF , !P4 ;  /* 0xff800000e3e37808 */ /* 0x000fe40006000000 */
[----:B------:R-:W-:-:S02]  /*5ac0*/  LOP3.LUT P5, RZ, R8, 0x10000000, RZ, 0xc0, !PT ;  /* 0x1000000008ff7812 */ /* 0x000fc400078ac0ff */
[C---:B------:R-:W-:Y:S02]  /*5ad0*/  LOP3.LUT P6, RZ, R8.reuse, 0x4000, RZ, 0xc0, !PT ;  /* 0x0000400008ff7812 */ /* 0x040fe400078cc0ff */
[C---:B------:R-:W-:Y:S02]  /*5ae0*/  LOP3.LUT P1, RZ, R8.reuse, 0x400, RZ, 0xc0, !PT ;  /* 0x0000040008ff7812 */ /* 0x040fe4000782c0ff */
[C---:B------:R-:W-:Y:S02]  /*5af0*/  LOP3.LUT P2, RZ, R8.reuse, 0x20, RZ, 0xc0, !PT ;  /* 0x0000002008ff7812 */ /* 0x040fe4000784c0ff */
[C---:B------:R-:W-:Y:S02]  /*5b00*/  LOP3.LUT P3, RZ, R8.reuse, 0x8, RZ, 0xc0, !PT ;  /* 0x0000000808ff7812 */ /* 0x040fe4000786c0ff */
[----:B------:R-:W-:Y:S01]  /*5b10*/  LOP3.LUT P4, RZ, R8, 0x200, RZ, 0xc0, !PT ;  /* 0x0000020008ff7812 */ /* 0x000fe2000788c0ff */
[----:B------:R-:W-:Y:S01]  /*5b20*/  FMUL R8, R130, UR13 ;  /* 0x0000000d82087c20 */ /* 0x000fe20008400000 */
        /* <DEDUP_REMOVED lines=27> */
[----:B------:R-:W-:Y:S01]  /*5ce0*/  FMUL R130, R137, UR13 ;  /* 0x0000000d89827c20 */ /* 0x000fe20008400000 */
[----:B------:R-:W-:Y:S02]  /*5cf0*/  FSEL R104, R104, -INF , !P4 ;  /* 0xff80000068687808 */ /* 0x000fe40006000000 */
[----:B------:R-:W-:Y:S02]  /*5d00*/  ISETP.GT.U32.AND.EX P0, PT, R15, RZ, PT, P0 ;  /* 0x000000ff0f00720c */ /* 0x000fe40003f04100 */
[----:B------:R-:W-:Y:S01]  /*5d10*/  LOP3.LUT P4, RZ, R3, 0x80000, RZ, 0xc0, !PT ;  /* 0x0008000003ff7812 */ /* 0x000fe2000788c0ff */
[----:B------:R-:W-:Y:S01]  /*5d20*/  FMUL R131, R138, UR13 ;  /* 0x0000000d8a837c20 */ /* 0x000fe20008400000 */
[----:B------:R-:W-:-:S02]  /*5d30*/  FSEL R130, R130, -INF , !P0 ;  /* 0xff80000082827808 */ /* 0x000fc40004000000 */
[----:B------:R-:W-:Y:S02]  /*5d40*/  FSEL R102, R102, -INF , !P3 ;  /* 0xff80000066667808 */ /* 0x000fe40005800000 */
[----:B------:R-:W-:Y:S02]  /*5d50*/  ISETP.GT.U32.AND.EX P0, PT, R9, RZ, PT, P4 ;  /* 0x000000ff0900720c */ /* 0x000fe40003f04140 */
[----:B------:R-:W-:Y:S01]  /*5d60*/  LOP3.LUT P3, RZ, R3, 0x100000, RZ, 0xc0, !PT ;  /* 0x0010000003ff7812 */ /* 0x000fe2000786c0ff */
[----:B------:R-:W-:Y:S01]  /*5d70*/  FMUL R132, R139, UR13 ;  /* 0x0000000d8b847c20 */ /* 0x000fe20008400000 */
[----:B------:R-:W-:Y:S02]  /*5d80*/  FSEL R131, R131, -INF , !P0 ;  /* 0xff80000083837808 */ /* 0x000fe40004000000 */
        /* <DEDUP_REMOVED lines=26> */
[----:B------:R-:W-:Y:S02]  /*5f30*/  ISETP.GT.U32.AND.EX P0, PT, R11, RZ, PT, P0 ;  /* 0x000000ff0b00720c */ /* 0x000fe40003f04100 */
[----:B------:R-:W-:Y:S02]  /*5f40*/  FSEL R94, R94, -INF , !P5 ;  /* 0xff8000005e5e7808 */ /* 0x000fe40006800000 */
[----:B------:R-:W-:Y:S02]  /*5f50*/  FSEL R138, R138, -INF , !P0 ;  /* 0xff8000008a8a7808 */ /* 0x000fe40004000000 */
[----:B------:R-:W-:Y:S01]  /*5f60*/  LOP3.LUT P0, RZ, R7, 0x200, RZ, 0xc0, !PT ;  /* 0x0000020007ff7812 */ /* 0x000fe2000780c0ff */
[----:B------:R-:W-:Y:S01]  /*5f70*/  FMUL R139, R146, UR13 ;  /* 0x0000000d928b7c20 */ /* 0x000fe20008400000 */
[----:B------:R-:W-:Y:S02]  /*5f80*/  LOP3.LUT P5, RZ, R3, 0x80000000, RZ, 0xc0, !PT ;  /* 0x8000000003ff7812 */ /* 0x000fe400078ac0ff */
[----:B------:R-:W-:-:S02]  /*5f90*/  ISETP.GT.U32.AND.EX P0, PT, R12, RZ, PT, P0 ;  /* 0x000000ff0c00720c */ /* 0x000fc40003f04100 */
[----:B------:R-:W-:Y:S02]  /*5fa0*/  FSEL R95, R95, -INF , !P5 ;  /* 0xff8000005f5f7808 */ /* 0x000fe40006800000 */
[----:B------:R-:W-:Y:S02]  /*5fb0*/  LOP3.LUT P5, RZ, R3, 0x40000000, RZ, 0xc0, !PT ;  /* 0x4000000003ff7812 */ /* 0x000fe400078ac0ff */
[----:B------:R-:W-:Y:S02]  /*5fc0*/  FSEL R139, R139, -INF , !P0 ;  /* 0xff8000008b8b7808 */ /* 0x000fe40004000000 */
[----:B------:R-:W-:Y:S01]  /*5fd0*/  LOP3.LUT P0, RZ, R7, 0x400, RZ, 0xc0, !PT ;  /* 0x0000040007ff7812 */ /* 0x000fe2000780c0ff */
[----:B------:R-:W-:Y:S01]  /*5fe0*/  FMUL R140, R147, UR13 ;  /* 0x0000000d938c7c20 */ /* 0x000fe20008400000 */
[----:B------:R-:W-:Y:S02]  /*5ff0*/  FSEL R226, R226, -INF , !P5 ;  /* 0xff800000e2e27808 */ /* 0x000fe40006800000 */
[----:B------:R-:W-:-:S02]  /*6000*/  LOP3.LUT P5, RZ, R3, 0x20000000, RZ, 0xc0, !PT ;  /* 0x2000000003ff7812 */ /* 0x000fc400078ac0ff */
[----:B------:R-:W-:Y:S02]  /*6010*/  ISETP.GT.U32.AND.EX P0, PT, R11, RZ, PT, P0 ;  /* 0x000000ff0b00720c */ /* 0x000fe40003f04100 */
[----:B------:R-:W-:Y:S02]  /*6020*/  FSEL R225, R225, -INF , !P5 ;  /* 0xff800000e1e17808 */ /* 0x000fe40006800000 */
[----:B------:R-:W-:Y:S02]  /*6030*/  LOP3.LUT P5, RZ, R3, 0x10000000, RZ, 0xc0, !PT ;  /* 0x1000000003ff7812 */ /* 0x000fe400078ac0ff */
[----:B------:R-:W-:Y:S02]  /*6040*/  FSEL R140, R140, -INF , !P0 ;  /* 0xff8000008c8c7808 */ /* 0x000fe40004000000 */
[----:B------:R-:W-:Y:S01]  /*6050*/  ISETP.GT.U32.AND P0, PT, R5, R2, PT ;  /* 0x000000020500720c */ /* 0x000fe20003f04070 */
[----:B------:R-:W-:Y:S01]  /*6060*/  FMUL R141, R148, UR13 ;  /* 0x0000000d948d7c20 */ /* 0x000fe20008400000 */
[----:B------:R-:W-:-:S02]  /*6070*/  FSEL R96, R96, -INF , !P5 ;  /* 0xff80000060607808 */ /* 0x000fc40006800000 */
[----:B------:R-:W-:Y:S02]  /*6080*/  LOP3.LUT P5, RZ, R3, 0x8000000, RZ, 0xc0, !PT ;  /* 0x0800000003ff7812 */ /* 0x000fe400078ac0ff */
[----:B------:R-:W-:Y:S02]  /*6090*/  ISETP.GT.U32.AND.EX P0, PT, R10, RZ, PT, P0 ;  /* 0x000000ff0a00720c */ /* 0x000fe40003f04100 */
[----:B------:R-:W-:Y:S02]  /*60a0*/  FSEL R97, R97, -INF , !P5 ;  /* 0xff80000061617808 */ /* 0x000fe40006800000 */
[----:B------:R-:W-:Y:S02]  /*60b0*/  FSEL R141, R141, -INF , !P0 ;  /* 0xff8000008d8d7808 */ /* 0x000fe40004000000 */
[----:B------:R-:W-:Y:S02]  /*60c0*/  LOP3.LUT P5, RZ, R3, 0x4000000, RZ, 0xc0, !PT ;  /* 0x0400000003ff7812 */ /* 0x000fe400078ac0ff */
[----:B------:R-:W-:Y:S01]  /*60d0*/  ISETP.GT.U32.AND P0, PT, R0, R2, PT ;  /* 0x000000020000720c */ /* 0x000fe20003f04070 */
[----:B------:R-:W-:Y:S01]  /*60e0*/  FMUL R142, R149, UR13 ;  /* 0x0000000d958e7c20 */ /* 0x000fe20008400000 */
[----:B------:R-:W-:-:S02]  /*60f0*/  FSEL R223, R223, -INF , !P5 ;  /* 0xff800000dfdf7808 */ /* 0x000fc40006800000 */
[----:B------:R-:W-:Y:S02]  /*6100*/  FSEL R98, R98, -INF , !P6 ;  /* 0xff80000062627808 */ /* 0x000fe40007000000 */
[----:B------:R-:W-:Y:S02]  /*6110*/  ISETP.GT.U32.AND.EX P0, PT, R224, RZ, PT, P0 ;  /* 0x000000ffe000720c */ /* 0x000fe40003f04100 */
[C---:B------:R-:W-:Y:S02]  /*6120*/  LOP3.LUT P5, RZ, R3.reuse, 0x2000000, RZ, 0xc0, !PT ;  /* 0x0200000003ff7812 */ /* 0x040fe400078ac0ff */
[----:B------:R-:W-:Y:S01]  /*6130*/  LOP3.LUT P6, RZ, R3, 0x800000, RZ, 0xc0, !PT ;  /* 0x0080000003ff7812 */ /* 0x000fe200078cc0ff */
[----:B------:R-:W-:Y:S01]  /*6140*/  FMUL R143, R150, UR13 ;  /* 0x0000000d968f7c20 */ /* 0x000fe20008400000 */
[----:B------:R-:W-:Y:S02]  /*6150*/  FSEL R142, R142, -INF , !P0 ;  /* 0xff8000008e8e7808 */ /* 0x000fe40004000000 */
[----:B------:R-:W-:-:S02]  /*6160*/  FSEL R222, R222, -INF , !P5 ;  /* 0xff800000dede7808 */ /* 0x000fc40006800000 */
[----:B------:R-:W-:Y:S02]  /*6170*/  ISETP.GT.U32.AND.EX P0, PT, R10, RZ, PT, P6 ;  /* 0x000000ff0a00720c */ /* 0x000fe40003f04160 */
[----:B------:R-:W-:Y:S02]  /*6180*/  LOP3.LUT P5, RZ, R3, 0x1000000, RZ, 0xc0, !PT ;  /* 0x0100000003ff7812 */ /* 0x000fe400078ac0ff */
[----:B------:R-:W-:Y:S01]  /*6190*/  LOP3.LUT P6, RZ, R7, 0x100000, RZ, 0xc0, !PT ;  /* 0x0010000007ff7812 */ /* 0x000fe200078cc0ff */
[----:B------:R-:W-:Y:S01]  /*61a0*/  FMUL R144, R151, UR13 ;  /* 0x0000000d97907c20 */ /* 0x000fe20008400000 */
[----:B------:R-:W-:Y:S01]  /*61b0*/  FSEL R143, R143, -INF , !P0 ;  /* 0xff8000008f8f7808 */ /* 0x000fe20004000000 */
[----:B------:R-:W-:Y:S01]  /*61c0*/  FMUL R25, R25, UR13 ;  /* 0x0000000d19197c20 */ /* 0x000fe20008400000 */
[----:B------:R-:W-:Y:S02]  /*61d0*/  LOP3.LUT P3, RZ, R3, 0x4, RZ, 0xc0, !PT ;  /* 0x0000000403ff7812 */ /* 0x000fe4000786c0ff */
[----:B------:R-:W-:-:S02]  /*61e0*/  ISETP.GT.U32.AND.EX P0, PT, R224, RZ, PT, P5 ;  /* 0x000000ffe000720c */ /* 0x000fc40003f04150 */
[----:B------:R-:W-:Y:S02]  /*61f0*/  FSEL R25, R25, -INF , !P3 ;  /* 0xff80000019197808 */ /* 0x000fe40005800000 */
[----:B------:R-:W-:Y:S02]  /*6200*/  FSEL R144, R144, -INF , !P0 ;  /* 0xff80000090907808 */ /* 0x000fe40004000000 */
[C---:B------:R-:W-:Y:S02]  /*6210*/  LOP3.LUT P4, RZ, R3.reuse, 0x10, RZ, 0xc0, !PT ;  /* 0x0000001003ff7812 */ /* 0x040fe4000788c0ff */
[C---:B------:R-:W-:Y:S02]  /*6220*/  LOP3.LUT P2, RZ, R3.reuse, 0x8, RZ, 0xc0, !PT ;  /* 0x0000000803ff7812 */ /* 0x040fe4000784c0ff */
[C---:B------:R-:W-:Y:S02]  /*6230*/  LOP3.LUT P3, RZ, R3.reuse, 0x2, RZ, 0xc0, !PT ;  /* 0x0000000203ff7812 */ /* 0x040fe4000786c0ff */
[----:B------:R-:W-:-:S02]  /*6240*/  LOP3.LUT P0, RZ, R3, 0x1, RZ, 0xc0, !PT ;  /* 0x0000000103ff7812 */ /* 0x000fc4000780c0ff */
[----:B------:R-:W-:-:S04]  /*6250*/  LOP3.LUT R3, R3, 0xfffff7ff, RZ, 0xc0, !PT ;  /* 0xfffff7ff03037812 */ /* 0x000fc800078ec0ff */
[----:B------:R-:W-:Y:S02]  /*6260*/  @P6 LOP3.LUT R3, R3, 0x800, RZ, 0xfc, !PT ;  /* 0x0000080003036812 */ /* 0x000fe400078efcff */
[----:B------:R-:W-:Y:S02]  /*6270*/  LOP3.LUT P6, RZ, R7, 0x200000, RZ, 0xc0, !PT ;  /* 0x0020000007ff7812 */ /* 0x000fe400078cc0ff */
[----:B------:R-:W-:-:S11]  /*6280*/  LOP3.LUT R3, R3, 0xffffefff, RZ, 0xc0, !PT ;  /* 0xffffefff03037812 */ /* 0x000fd600078ec0ff */
        /* <DEDUP_REMOVED lines=17> */
[----:B------:R-:W-:Y:S01]  /*63a0*/  LOP3.LUT R3, R3, 0xfffbffff, RZ, 0xc0, !PT ;  /* 0xfffbffff03037812 */ /* 0x000fe200078ec0ff */
[----:B------:R-:W-:Y:S01]  /*63b0*/  FMUL R32, R32, UR13 ;  /* 0x0000000d20207c20 */ /* 0x000fe20008400000 */
[----:B------:R-:W-:-:S09]  /*63c0*/  FMUL R33, R33, UR13 ;  /* 0x0000000d21217c20 */ /* 0x000fd20008400000 */
[----:B------:R-:W-:Y:S02]  /*63d0*/  @P6 LOP3.LUT R3, R3, 0x40000, RZ, 0xfc, !PT ;  /* 0x0004000003036812 */ /* 0x000fe400078efcff */
[----:B------:R-:W-:-:S04]  /*63e0*/  LOP3.LUT P6, RZ, R7, 0x10000000, RZ, 0xc0, !PT ;  /* 0x1000000007ff7812 */ /* 0x000fc800078cc0ff */
[----:B------:R-:W-:Y:S02]  /*63f0*/  FSEL R32, R32, -INF , !P6 ;  /* 0xff80000020207808 */ /* 0x000fe40007000000 */
[----:B------:R-:W-:Y:S01]  /*6400*/  LOP3.LUT P6, RZ, R3, 0x40000, RZ, 0xc0, !PT ;  /* 0x0004000003ff7812 */ /* 0x000fe200078cc0ff */
[----:B------:R-:W-:-:S03]  /*6410*/  FMUL R34, R34, UR13 ;  /* 0x0000000d22227c20 */ /* 0x000fc60008400000 */
[----:B------:R-:W-:Y:S02]  /*6420*/  FSEL R33, R33, -INF , !P6 ;  /* 0xff80000021217808 */ /* 0x000fe40007000000 */
[----:B------:R-:W-:Y:S01]  /*6430*/  LOP3.LUT P6, RZ, R3, 0x20000, RZ, 0xc0, !PT ;  /* 0x0002000003ff7812 */ /* 0x000fe200078cc0ff */
[----:B------:R-:W-:-:S03]  /*6440*/  FMUL R35, R35, UR13 ;  /* 0x0000000d23237c20 */ /* 0x000fc60008400000 */
[----:B------:R-:W-:Y:S02]  /*6450*/  FSEL R34, R34, -INF , !P6 ;  /* 0xff80000022227808 */ /* 0x000fe40007000000 */
[----:B------:R-:W-:Y:S01]  /*6460*/  LOP3.LUT P6, RZ, R3, 0x10000, RZ, 0xc0, !PT ;  /* 0x0001000003ff7812 */ /* 0x000fe200078cc0ff */
[----:B------:R-:W-:Y:S01]  /*6470*/  FMUL R36, R36, UR13 ;  /* 0x0000000d24247c20 */ /* 0x000fe20008400000 */
[----:B------:R-:W-:Y:S02]  /*6480*/  FMUL R30, R30, UR13 ;  /* 0x0000000d1e1e7c20 */ /* 0x000fe40008400000 */
[----:B------:R-:W-:Y:S02]  /*6490*/  FSEL R35, R35, -INF , !P6 ;  /* 0xff80000023237808 */ /* 0x000fe40007000000 */
[----:B------:R-:W-:Y:S01]  /*64a0*/  LOP3.LUT P6, RZ, R3, 0x8000, RZ, 0xc0, !PT ;  /* 0x0000800003ff7812 */ /* 0x000fe200078cc0ff */
[----:B------:R-:W-:Y:S01]  /*64b0*/  FMUL R37, R37, UR13 ;  /* 0x0000000d25257c20 */ /* 0x000fe20008400000 */
[----:B------:R-:W-:-:S02]  /*64c0*/  FSEL R30, R30, -INF , !P0 ;  /* 0xff8000001e1e7808 */ /* 0x000fc40004000000 */
[----:B------:R-:W-:Y:S02]  /*64d0*/  FSEL R36, R36, -INF , !P6 ;  /* 0xff80000024247808 */ /* 0x000fe40007000000 */
[----:B------:R-:W-:Y:S02]  /*64e0*/  LOP3.LUT P6, RZ, R3, 0x4000, RZ, 0xc0, !PT ;  /* 0x0000400003ff7812 */ /* 0x000fe400078cc0ff */
[----:B------:R-:W-:Y:S01]  /*64f0*/  LOP3.LUT P0, RZ, R7, 0x2000, RZ, 0xc0, !PT ;  /* 0x0000200007ff7812 */ /* 0x000fe2000780c0ff */
[----:B------:R-:W-:Y:S01]  /*6500*/  FMUL R38, R38, UR13 ;  /* 0x0000000d26267c20 */ /* 0x000fe20008400000 */
[----:B------:R-:W-:Y:S01]  /*6510*/  FSEL R37, R37, -INF , !P6 ;  /* 0xff80000025257808 */ /* 0x000fe20007000000 */
[----:B------:R-:W-:Y:S01]  /*6520*/  FMUL R45, R45, UR13 ;  /* 0x0000000d2d2d7c20 */ /* 0x000fe20008400000 */
[----:B------:R-:W-:Y:S02]  /*6530*/  LOP3.LUT P6, RZ, R3, 0x2000, RZ, 0xc0, !PT ;  /* 0x0000200003ff7812 */ /* 0x000fe400078cc0ff */
[----:B------:R-:W-:Y:S01]  /*6540*/  ISETP.GT.U32.AND.EX P0, PT, R220, RZ, PT, P0 ;  /* 0x000000ffdc00720c */ /* 0x000fe20003f04100 */
[----:B------:R-:W-:Y:S01]  /*6550*/  FMUL R26, R26, UR13 ;  /* 0x0000000d1a1a7c20 */ /* 0x000fe20008400000 */
[----:B------:R-:W-:Y:S01]  /*6560*/  FMUL R27, R27, UR13 ;  /* 0x0000000d1b1b7c20 */ /* 0x000fe20008400000 */
[----:B------:R-:W-:Y:S01]  /*6570*/  LOP3.LUT P1, RZ, R7, 0x80000000, RZ, 0xc0, !PT ;  /* 0x8000000007ff7812 */ /* 0x000fe2000782c0ff */
[----:B------:R-:W-:Y:S01]  /*6580*/  FMUL R39, R39, UR13 ;  /* 0x0000000d27277c20 */ /* 0x000fe20008400000 */
[----:B------:R-:W-:-:S02]  /*6590*/  FSEL R38, R38, -INF , !P6 ;  /* 0xff80000026267808 */ /* 0x000fc40007000000 */
[----:B------:R-:W-:Y:S02]  /*65a0*/  LOP3.LUT P6, RZ, R3, 0x1000, RZ, 0xc0, !PT ;  /* 0x0000100003ff7812 */ /* 0x000fe400078cc0ff */
[----:B------:R-:W-:Y:S02]  /*65b0*/  FSEL R45, R45, -INF , !P0 ;  /* 0xff8000002d2d7808 */ /* 0x000fe40004000000 */
[----:B------:R-:W-:Y:S01]  /*65c0*/  LOP3.LUT P0, RZ, R7, 0x4000, RZ, 0xc0, !PT ;  /* 0x0000400007ff7812 */ /* 0x000fe2000780c0ff */
[----:B------:R-:W-:Y:S01]  /*65d0*/  FMUL R24, R24, UR13 ;  /* 0x0000000d18187c20 */ /* 0x000fe20008400000 */
[----:B------:R-:W-:Y:S01]  /*65e0*/  FSEL R26, R26, -INF , !P2 ;  /* 0xff8000001a1a7808 */ /* 0x000fe20005000000 */
[----:B------:R-:W-:Y:S01]  /*65f0*/  FMUL R28, R28, UR13 ;  /* 0x0000000d1c1c7c20 */ /* 0x000fe20008400000 */
[----:B------:R-:W-:Y:S01]  /*6600*/  FSEL R27, R27, -INF , !P1 ;  /* 0xff8000001b1b7808 */ /* 0x000fe20004800000 */
[----:B------:R-:W-:Y:S01]  /*6610*/  FMUL R29, R29, UR13 ;  /* 0x0000000d1d1d7c20 */ /* 0x000fe20008400000 */
[----:B------:R-:W-:Y:S01]  /*6620*/  FMUL R31, R31, UR13 ;  /* 0x0000000d1f1f7c20 */ /* 0x000fe20008400000 */
[C---:B------:R-:W-:Y:S01]  /*6630*/  LOP3.LUT P2, RZ, R7.reuse, 0x40000000, RZ, 0xc0, !PT ;  /* 0x4000000007ff7812 */ /* 0x040fe2000784c0ff */
[----:B------:R-:W-:Y:S01]  /*6640*/  FMUL R40, R40, UR13 ;  /* 0x0000000d28287c20 */ /* 0x000fe20008400000 */
[----:B------:R-:W-:Y:S01]  /*6650*/  LOP3.LUT P1, RZ, R7, 0x20000000, RZ, 0xc0, !PT ;  /* 0x2000000007ff7812 */ /* 0x000fe2000782c0ff */
[----:B------:R-:W-:Y:S01]  /*6660*/  FMUL R232, R47, UR13 ;  /* 0x0000000d2fe87c20 */ /* 0x000fe20008400000 */
[----:B------:R-:W-:-:S02]  /*6670*/  FSEL R39, R39, -INF , !P6 ;  /* 0xff80000027277808 */ /* 0x000fc40007000000 */
[----:B------:R-:W-:Y:S02]  /*6680*/  LOP3.LUT P6, RZ, R3, 0x800, RZ, 0xc0, !PT ;  /* 0x0000080003ff7812 */ /* 0x000fe400078cc0ff */
[----:B------:R-:W-:Y:S02]  /*6690*/  ISETP.GT.U32.AND.EX P0, PT, R220, RZ, PT, P0 ;  /* 0x000000ffdc00720c */ /* 0x000fe40003f04100 */
[----:B------:R-:W-:Y:S02]  /*66a0*/  FSEL R24, R24, -INF , !P4 ;  /* 0xff80000018187808 */ /* 0x000fe40006000000 */
[----:B------:R-:W-:Y:S02]  /*66b0*/  FSEL R28, R28, -INF , !P3 ;  /* 0xff8000001c1c7808 */ /* 0x000fe40005800000 */
[----:B------:R-:W-:Y:S02]  /*66c0*/  FSEL R29, R29, -INF , !P2 ;  /* 0xff8000001d1d7808 */ /* 0x000fe40005000000 */
[----:B------:R-:W-:-:S02]  /*66d0*/  FSEL R31, R31, -INF , !P1 ;  /* 0xff8000001f1f7808 */ /* 0x000fc40004800000 */
[----:B------:R-:W-:Y:S01]  /*66e0*/  LOP3.LUT P5, RZ, R7, 0x40000, RZ, 0xc0, !PT ;  /* 0x0004000007ff7812 */ /* 0x000fe200078ac0ff */
[----:B------:R-:W-:Y:S01]  /*66f0*/  FMUL R43, R43, UR13 ;  /* 0x0000000d2b2b7c20 */ /* 0x000fe20008400000 */
[C---:B------:R-:W-:Y:S01]  /*6700*/  LOP3.LUT P4, RZ, R7.reuse, 0x80000, RZ, 0xc0, !PT ;  /* 0x0008000007ff7812 */ /* 0x040fe2000788c0ff */
[----:B------:R-:W-:Y:S01]  /*6710*/  FMUL R44, R44, UR13 ;  /* 0x0000000d2c2c7c20 */ /* 0x000fe20008400000 */
[C---:B------:R-:W-:Y:S01]  /*6720*/  LOP3.LUT P3, RZ, R7.reuse, 0x20000, RZ, 0xc0, !PT ;  /* 0x0002000007ff7812 */ /* 0x040fe2000786c0ff */
[----:B------:R-:W-:Y:S01]  /*6730*/  FMUL R47, R50, UR13 ;  /* 0x0000000d322f7c20 */ /* 0x000fe20008400000 */
[----:B------:R-:W-:Y:S01]  /*6740*/  LOP3.LUT P2, RZ, R7, 0x10000, RZ, 0xc0, !PT ;  /* 0x0001000007ff7812 */ /* 0x000fe2000784c0ff */
[----:B------:R-:W-:Y:S01]  /*6750*/  FMUL R41, R41, UR13 ;  /* 0x0000000d29297c20 */ /* 0x000fe20008400000 */
[----:B------:R-:W-:Y:S01]  /*6760*/  LOP3.LUT P1, RZ, R7, 0x8000, RZ, 0xc0, !PT ;  /* 0x0000800007ff7812 */ /* 0x000fe2000782c0ff */
[----:B------:R-:W-:Y:S01]  /*6770*/  FMUL R7, R46, UR13 ;  /* 0x0000000d2e077c20 */ /* 0x000fe20008400000 */
[----:B------:R-:W-:Y:S01]  /*6780*/  FSEL R40, R40, -INF , !P6 ;  /* 0xff80000028287808 */ /* 0x000fe20007000000 */
[----:B------:R-:W-:Y:S01]  /*6790*/  FMUL R42, R42, UR13 ;  /* 0x0000000d2a2a7c20 */ /* 0x000fe20008400000 */
[----:B------:R-:W-:Y:S01]  /*67a0*/  FSEL R232, R232, -INF , !P0 ;  /* 0xff800000e8e87808 */ /* 0x000fe20004000000 */
[----:B------:R-:W-:Y:S01]  /*67b0*/  FMUL R46, R49, UR13 ;  /* 0x0000000d312e7c20 */ /* 0x000fe20008400000 */
[----:B------:R-:W-:Y:S01]  /*67c0*/  LOP3.LUT P6, RZ, R3, 0x400, RZ, 0xc0, !PT ;  /* 0x0000040003ff7812 */ /* 0x000fe200078cc0ff */
[----:B------:R-:W-:Y:S01]  /*67d0*/  FMUL R61, R61, UR13 ;  /* 0x0000000d3d3d7c20 */ /* 0x000fe20008400000 */
[----:B------:R-:W-:Y:S01]  /*67e0*/  ISETP.GT.U32.AND P0, PT, R239, R230, PT ;  /* 0x000000e6ef00720c */ /* 0x000fe20003f04070 */
[----:B------:R-:W-:Y:S01]  /*67f0*/  FMUL R49, R51, UR13 ;  /* 0x0000000d33317c20 */ /* 0x000fe20008400000 */
[----:B------:R-:W-:Y:S01]  /*6800*/  FMUL R50, R53, UR13 ;  /* 0x0000000d35327c20 */ /* 0x000fe20008400000 */
[----:B------:R-:W-:Y:S01]  /*6810*/  FMUL R51, R54, UR13 ;  /* 0x0000000d36337c20 */ /* 0x000fe20008400000 */
[----:B------:R-:W-:Y:S01]  /*6820*/  ISETP.GT.U32.AND.EX P6, PT, R217, RZ, PT, P6 ;  /* 0x000000ffd900720c */ /* 0x000fe20003fc4160 */
[----:B------:R-:W-:Y:S01]  /*6830*/  FMUL R62, R62, UR13 ;  /* 0x0000000d3e3e7c20 */ /* 0x000fe20008400000 */
[----:B------:R-:W-:Y:S01]  /*6840*/  ISETP.GT.U32.AND.EX P0, PT, R216, RZ, PT, P0 ;  /* 0x000000ffd800720c */ /* 0x000fe20003f04100 */
[----:B------:R-:W-:Y:S01]  /*6850*/  FMUL R63, R63, UR13 ;  /* 0x0000000d3f3f7c20 */ /* 0x000fe20008400000 */
[----:B------:R-:W-:Y:S01]  /*6860*/  FSEL R43, R43, -INF , !P3 ;  /* 0xff8000002b2b7808 */ /* 0x000fe20005800000 */
[----:B------:R-:W-:Y:S01]  /*6870*/  FMUL R64, R64, UR13 ;  /* 0x0000000d40407c20 */ /* 0x000fe20008400000 */
[----:B------:R-:W-:Y:S01]  /*6880*/  FSEL R44, R44, -INF , !P2 ;  /* 0xff8000002c2c7808 */ /* 0x000fe20005000000 */
[----:B------:R-:W2:Y:S01]  /*6890*/  LDL.64 R220, [R1+0xd8] ;  /* 0x0000d80001dc7983 */ /* 0x000ea20000100a00 */
[----:B------:R-:W-:-:S02]  /*68a0*/  LOP3.LUT P3, RZ, R3, 0x80, RZ, 0xc0, !PT ;  /* 0x0000008003ff7812 */ /* 0x000fc4000786c0ff */
[----:B------:R-:W-:Y:S02]  /*68b0*/  LOP3.LUT P2, RZ, R3, 0x40, RZ, 0xc0, !PT ;  /* 0x0000004003ff7812 */ /* 0x000fe4000784c0ff */
[----:B------:R-:W-:Y:S02]  /*68c0*/  FSEL R50, R50, -INF , !P0 ;  /* 0xff80000032327808 */ /* 0x000fe40004000000 */
[----:B------:R-:W-:Y:S02]  /*68d0*/  FSEL R51, R51, -INF , !P6 ;  /* 0xff80000033337808 */ /* 0x000fe40007000000 */
[C---:B------:R-:W-:Y:S02]  /*68e0*/  ISETP.GT.U32.AND P0, PT, R242.reuse, R230, PT ;  /* 0x000000e6f200720c */ /* 0x040fe40003f04070 */
[----:B------:R-:W-:Y:S02]  /*68f0*/  ISETP.GT.U32.AND P6, PT, R242, R237, PT ;  /* 0x000000edf200720c */ /* 0x000fe40003fc4070 */
[----:B------:R-:W-:-:S02]  /*6900*/  FSEL R7, R7, -INF , !P1 ;  /* 0xff80000007077808 */ /* 0x000fc40004800000 */
[----:B------:R-:W-:Y:S02]  /*6910*/  LOP3.LUT P1, RZ, R3, 0x20, RZ, 0xc0, !PT ;  /* 0x0000002003ff7812 */ /* 0x000fe4000782c0ff */
[----:B------:R-:W-:Y:S02]  /*6920*/  ISETP.GT.U32.AND.EX P2, PT, R219, RZ, PT, P2 ;  /* 0x000000ffdb00720c */ /* 0x000fe40003f44120 */
[----:B------:R-:W-:Y:S02]  /*6930*/  ISETP.GT.U32.AND.EX P3, PT, R218, RZ, PT, P3 ;  /* 0x000000ffda00720c */ /* 0x000fe40003f64130 */
[----:B------:R-:W-:Y:S02]  /*6940*/  FSEL R41, R41, -INF , !P5 ;  /* 0xff80000029297808 */ /* 0x000fe40006800000 */
[----:B------:R-:W-:Y:S02]  /*6950*/  FSEL R42, R42, -INF , !P4 ;  /* 0xff8000002a2a7808 */ /* 0x000fe40006000000 */
[----:B------:R-:W-:-:S02]  /*6960*/  LOP3.LUT P5, RZ, R3, 0x200, RZ, 0xc0, !PT ;  /* 0x0000020003ff7812 */ /* 0x000fc400078ac0ff */
[----:B------:R-:W-:Y:S01]  /*6970*/  LOP3.LUT P4, RZ, R3, 0x100, RZ, 0xc0, !PT ;  /* 0x0000010003ff7812 */ /* 0x000fe2000788c0ff */
[----:B------:R-:W-:Y:S01]  /*6980*/  FMUL R3, R48, UR13 ;  /* 0x0000000d30037c20 */ /* 0x000fe20008400000 */
[C---:B------:R-:W-:Y:S02]  /*6990*/  ISETP.GT.U32.AND.EX P0, PT, R21.reuse, RZ, PT, P0 ;  /* 0x000000ff1500720c */ /* 0x040fe40003f04100 */
[----:B------:R-:W-:Y:S02]  /*69a0*/  ISETP.GT.U32.AND.EX P6, PT, R21, RZ, PT, P6 ;  /* 0x000000ff1500720c */ /* 0x000fe40003fc4160 */
[----:B------:R-:W-:Y:S02]  /*69b0*/  FMNMX R21, R88, R89, !PT ;  /* 0x0000005958157209 */ /* 0x000fe40007800000 */
[----:B------:R-:W-:Y:S02]  /*69c0*/  ISETP.GT.U32.AND.EX P1, PT, R219, RZ, PT, P1 ;  /* 0x000000ffdb00720c */ /* 0x000fe40003f24110 */
[----:B------:R-:W-:-:S02]  /*69d0*/  FSEL R46, R46, -INF , !P3 ;  /* 0xff8000002e2e7808 */ /* 0x000fc40005800000 */
[----:B------:R-:W-:Y:S01]  /*69e0*/  FSEL R47, R47, -INF , !P2 ;  /* 0xff8000002f2f7808 */ /* 0x000fe20005000000 */
[----:B------:R-:W-:Y:S01]  /*69f0*/  FMUL R53, R56, UR13 ;  /* 0x0000000d38357c20 */ /* 0x000fe20008400000 */
[CC--:B------:R-:W-:Y:S02]  /*6a00*/  ISETP.GT.U32.AND P3, PT, R240.reuse, R230.reuse, PT ;  /* 0x000000e6f000720c */ /* 0x0c0fe40003f64070 */
[----:B------:R-:W-:Y:S02]  /*6a10*/  ISETP.GT.U32.AND P2, PT, R240, R237, PT ;  /* 0x000000edf000720c */ /* 0x000fe40003f44070 */
[----:B------:R-:W-:Y:S02]  /*6a20*/  ISETP.GT.U32.AND.EX P4, PT, R218, RZ, PT, P4 ;  /* 0x000000ffda00720c */ /* 0x000fe40003f84140 */
[----:B------:R-:W-:Y:S01]  /*6a30*/  FMNMX R56, R92, R21, !PT ;  /* 0x000000155c387209 */ /* 0x000fe20007800000 */
[----:B------:R-:W-:Y:S01]  /*6a40*/  FMUL R48, R52, UR13 ;  /* 0x0000000d34307c20 */ /* 0x000fe20008400000 */
[----:B------:R-:W-:Y:S01]  /*6a50*/  FSEL R3, R3, -INF , !P1 ;  /* 0xff80000003037808 */ /* 0x000fe20004800000 */
[----:B------:R-:W-:Y:S01]  /*6a60*/  FMUL R54, R58, UR13 ;  /* 0x0000000d3a367c20 */ /* 0x000fe20008400000 */
[----:B------:R-:W-:Y:S01]  /*6a70*/  ISETP.GT.U32.AND P1, PT, R239, R237, PT ;  /* 0x000000edef00720c */ /* 0x000fe20003f24070 */
[----:B------:R-:W-:Y:S01]  /*6a80*/  FMUL R65, R65, UR13 ;  /* 0x0000000d41417c20 */ /* 0x000fe20008400000 */
[C---:B------:R-:W-:Y:S01]  /*6a90*/  ISETP.GT.U32.AND.EX P3, PT, R23.reuse, RZ, PT, P3 ;  /* 0x000000ff1700720c */ /* 0x040fe20003f64130 */
[----:B------:R-:W3:Y:S01]  /*6aa0*/  LDL.64 R218, [R1+0xe8] ;  /* 0x0000e80001da7983 */ /* 0x000ee20000100a00 */
[----:B------:R-:W-:Y:S01]  /*6ab0*/  ISETP.GT.U32.AND.EX P2, PT, R23, RZ, PT, P2 ;  /* 0x000000ff1700720c */ /* 0x000fe20003f44120 */
[----:B------:R-:W-:Y:S01]  /*6ac0*/  FMUL R23, R57, UR13 ;  /* 0x0000000d39177c20 */ /* 0x000fe20008400000 */
[----:B------:R-:W-:Y:S01]  /*6ad0*/  FSEL R49, R49, -INF , !P4 ;  /* 0xff80000031317808 */ /* 0x000fe20006000000 */
[----:B------:R-:W-:Y:S01]  /*6ae0*/  FMUL R52, R55, UR13 ;  /* 0x0000000d37347c20 */ /* 0x000fe20008400000 */
[----:B------:R-:W-:Y:S01]  /*6af0*/  ISETP.GT.U32.AND P4, PT, R241, R230, PT ;  /* 0x000000e6f100720c */ /* 0x000fe20003f84070 */
[----:B------:R-:W4:Y:S01]  /*6b00*/  LDL.64 R238, [R1+0xe0] ;  /* 0x0000e00001ee7983 */ /* 0x000f220000100a00 */
[----:B------:R-:W-:-:S02]  /*6b10*/  FMNMX R57, R93, R56, !PT ;  /* 0x000000385d397209 */ /* 0x000fc40007800000 */
[----:B------:R-:W-:Y:S02]  /*6b20*/  ISETP.GT.U32.AND.EX P1, PT, R216, RZ, PT, P1 ;  /* 0x000000ffd800720c */ /* 0x000fe40003f24110 */
[----:B------:R-:W-:Y:S02]  /*6b30*/  ISETP.GT.U32.AND.EX P4, PT, R22, RZ, PT, P4 ;  /* 0x000000ff1600720c */ /* 0x000fe40003f84140 */
[----:B------:R-:W-:Y:S02]  /*6b40*/  FMNMX R57, R94, R57, !PT ;  /* 0x000000395e397209 */ /* 0x000fe40007800000 */
[----:B------:R-:W-:Y:S02]  /*6b50*/  FSEL R52, R52, -INF , !P1 ;  /* 0xff80000034347808 */ /* 0x000fe40004800000 */
[----:B------:R-:W-:Y:S02]  /*6b60*/  FSEL R53, R53, -INF , !P3 ;  /* 0xff80000035357808 */ /* 0x000fe40005800000 */
[----:B------:R-:W-:-:S02]  /*6b70*/  ISETP.GT.U32.AND P1, PT, R243, R230, PT ;  /* 0x000000e6f300720c */ /* 0x000fc40003f24070 */
[----:B------:R-:W-:Y:S02]  /*6b80*/  ISETP.GT.U32.AND P3, PT, R243, R237, PT ;  /* 0x000000edf300720c */ /* 0x000fe40003f64070 */
[----:B------:R-:W-:Y:S02]  /*6b90*/  FSEL R23, R23, -INF , !P4 ;  /* 0xff80000017177808 */ /* 0x000fe40006000000 */
[----:B------:R-:W-:Y:S01]  /*6ba0*/  ISETP.GT.U32.AND.EX P5, PT, R217, RZ, PT, P5 ;  /* 0x000000ffd900720c */ /* 0x000fe20003fa4150 */
[----:B------:R-:W-:Y:S01]  /*6bb0*/  FMUL R55, R59, UR13 ;  /* 0x0000000d3b377c20 */ /* 0x000fe20008400000 */
[----:B------:R-:W-:Y:S01]  /*6bc0*/  FMNMX R57, R95, R57, !PT ;  /* 0x000000395f397209 */ /* 0x000fe20007800000 */
[----:B------:R-:W2:Y:S01]  /*6bd0*/  LDL.64 R242, [R1+0x100] ;  /* 0x0001000001f27983 */ /* 0x000ea20000100a00 */
[----:B------:R-:W-:Y:S02]  /*6be0*/  ISETP.GT.U32.AND P4, PT, R244, R230, PT ;  /* 0x000000e6f400720c */ /* 0x000fe40003f84070 */
[C---:B------:R-:W-:Y:S01]  /*6bf0*/  ISETP.GT.U32.AND.EX P1, PT, R20.reuse, RZ, PT, P1 ;  /* 0x000000ff1400720c */ /* 0x040fe20003f24110 */
[----:B------:R-:W3:Y:S01]  /*6c00*/  LDL.64 R216, [R1+0xf8] ;  /* 0x0000f80001d87983 */ /* 0x000ee20000100a00 */
[----:B------:R-:W-:-:S02]  /*6c10*/  ISETP.GT.U32.AND.EX P3, PT, R20, RZ, PT, P3 ;  /* 0x000000ff1400720c */ /* 0x000fc40003f64130 */
[----:B------:R-:W-:Y:S02]  /*6c20*/  FMNMX R20, R96, R57, !PT ;  /* 0x0000003960147209 */ /* 0x000fe40007800000 */
[----:B------:R-:W-:Y:S02]  /*6c30*/  ISETP.GT.U32.AND.EX P4, PT, R19, RZ, PT, P4 ;  /* 0x000000ff1300720c */ /* 0x000fe40003f84140 */
[----:B------:R-:W-:Y:S02]  /*6c40*/  FMNMX R58, R97, R20, !PT ;  /* 0x00000014613a7209 */ /* 0x000fe40007800000 */
[----:B------:R-:W-:Y:S02]  /*6c50*/  FSEL R21, R61, -INF , !P1 ;  /* 0xff8000003d157808 */ /* 0x000fe40004800000 */
[----:B------:R-:W-:Y:S02]  /*6c60*/  FSEL R56, R62, -INF , !P6 ;  /* 0xff8000003e387808 */ /* 0x000fe40007000000 */
[----:B------:R-:W-:-:S02]  /*6c70*/  FSEL R57, R63, -INF , !P3 ;  /* 0xff8000003f397808 */ /* 0x000fc40005800000 */
[----:B------:R-:W-:Y:S02]  /*6c80*/  FSEL R20, R64, -INF , !P4 ;  /* 0xff80000040147808 */ /* 0x000fe40006000000 */
[CC--:B------:R-:W-:Y:S02]  /*6c90*/  ISETP.GT.U32.AND P1, PT, R246.reuse, R230.reuse, PT ;  /* 0x000000e6f600720c */ /* 0x0c0fe40003f24070 */
[-C--:B------:R-:W-:Y:S02]  /*6ca0*/  ISETP.GT.U32.AND P6, PT, R246, R237.reuse, PT ;  /* 0x000000edf600720c */ /* 0x080fe40003fc4070 */
[C---:B------:R-:W-:Y:S02]  /*6cb0*/  ISETP.GT.U32.AND P3, PT, R247.reuse, R230, PT ;  /* 0x000000e6f700720c */ /* 0x040fe40003f64070 */
[----:B------:R-:W-:Y:S02]  /*6cc0*/  ISETP.GT.U32.AND P4, PT, R247, R237, PT ;  /* 0x000000edf700720c */ /* 0x000fe40003f84070 */
[----:B------:R-:W4:Y:S01]  /*6cd0*/  LDL.64 R246, [R1+0x110] ;  /* 0x0001100001f67983 */ /* 0x000f220000100a00 */
[----:B------:R-:W-:-:S02]  /*6ce0*/  FSEL R48, R48, -INF , !P5 ;  /* 0xff80000030307808 */ /* 0x000fc40006800000 */
[-C--:B------:R-:W-:Y:S02]  /*6cf0*/  ISETP.GT.U32.AND P5, PT, R241, R237.reuse, PT ;  /* 0x000000edf100720c */ /* 0x080fe40003fa4070 */
[----:B------:R-:W-:Y:S01]  /*6d00*/  FSEL R54, R54, -INF , !P2 ;  /* 0xff80000036367808 */ /* 0x000fe20005000000 */
[----:B------:R-:W2:Y:S01]  /*6d10*/  LDL.64 R240, [R1+0xf0] ;  /* 0x0000f00001f07983 */ /* 0x000ea20000100a00 */
[----:B------:R-:W-:Y:S01]  /*6d20*/  ISETP.GT.U32.AND.EX P5, PT, R22, RZ, PT, P5 ;  /* 0x000000ff1600720c */ /* 0x000fe20003fa4150 */
[----:B------:R-:W-:Y:S01]  /*6d30*/  FMUL R22, R60, UR13 ;  /* 0x0000000d3c167c20 */ /* 0x000fe20008400000 */
[----:B------:R-:W-:Y:S02]  /*6d40*/  ISETP.GT.U32.AND P2, PT, R244, R237, PT ;  /* 0x000000edf400720c */ /* 0x000fe40003f44070 */
[----:B------:R-:W-:Y:S02]  /*6d50*/  FSEL R55, R55, -INF , !P5 ;  /* 0xff80000037377808 */ /* 0x000fe40006800000 */
[----:B------:R-:W-:-:S02]  /*6d60*/  FSEL R22, R22, -INF , !P0 ;  /* 0xff80000016167808 */ /* 0x000fc40004000000 */
[C---:B------:R-:W-:Y:S02]  /*6d70*/  ISETP.GT.U32.AND P5, PT, R245.reuse, R230, PT ;  /* 0x000000e6f500720c */ /* 0x040fe40003fa4070 */
[----:B------:R-:W-:Y:S02]  /*6d80*/  ISETP.GT.U32.AND P0, PT, R245, R237, PT ;  /* 0x000000edf500720c */ /* 0x000fe40003f04070 */
[----:B------:R-:W3:Y:S01]  /*6d90*/  LDL.64 R244, [R1+0x108] ;  /* 0x0001080001f47983 */ /* 0x000ee20000100a00 */
[----:B------:R-:W-:Y:S02]  /*6da0*/  FMNMX R58, R98, R58, !PT ;  /* 0x0000003a623a7209 */ /* 0x000fe40007800000 */
[----:B------:R-:W-:Y:S02]  /*6db0*/  ISETP.GT.U32.AND.EX P5, PT, R18, RZ, PT, P5 ;  /* 0x000000ff1200720c */ /* 0x000fe40003fa4150 */
[----:B------:R-:W-:Y:S02]  /*6dc0*/  FMNMX R58, R99, R58, !PT ;  /* 0x0000003a633a7209 */ /* 0x000fe40007800000 */
[----:B------:R-:W-:-:S02]  /*6dd0*/  ISETP.GT.U32.AND.EX P2, PT, R19, RZ, PT, P2 ;  /* 0x000000ff1300720c */ /* 0x000fc40003f44120 */
[----:B------:R-:W-:Y:S01]  /*6de0*/  FMNMX R19, R102, R58, !PT ;  /* 0x0000003a66137209 */ /* 0x000fe20007800000 */
[----:B------:R-:W-:Y:S01]  /*6df0*/  FMUL R62, R69, UR13 ;  /* 0x0000000d453e7c20 */ /* 0x000fe20008400000 */
[----:B------:R-:W-:Y:S01]  /*6e00*/  FSEL R58, R65, -INF , !P5 ;  /* 0xff800000413a7808 */ /* 0x000fe20006800000 */
[----:B------:R-:W-:Y:S01]  /*6e10*/  FMUL R65, R71, UR13 ;  /* 0x0000000d47417c20 */ /* 0x000fe20008400000 */
[C---:B------:R-:W-:Y:S02]  /*6e20*/  ISETP.GT.U32.AND.EX P3, PT, R16.reuse, RZ, PT, P3 ;  /* 0x000000ff1000720c */ /* 0x040fe40003f64130 */
[----:B------:R-:W-:Y:S02]  /*6e30*/  ISETP.GT.U32.AND.EX P4, PT, R16, RZ, PT, P4 ;  /* 0x000000ff1000720c */ /* 0x000fe40003f84140 */
[----:B------:R-:W-:Y:S02]  /*6e40*/  FSEL R62, R62, -INF , !P3 ;  /* 0xff8000003e3e7808 */ /* 0x000fe40005800000 */
[----:B------:R-:W-:-:S02]  /*6e50*/  FSEL R65, R65, -INF , !P4 ;  /* 0xff80000041417808 */ /* 0x000fc40006000000 */
[-C--:B------:R-:W-:Y:S02]  /*6e60*/  ISETP.GT.U32.AND P3, PT, R250, R230.reuse, PT ;  /* 0x000000e6fa00720c */ /* 0x080fe40003f64070 */
[----:B------:R-:W-:Y:S01]  /*6e70*/  ISETP.GT.U32.AND P4, PT, R251, R230, PT ;  /* 0x000000e6fb00720c */ /* 0x000fe20003f84070 */
[----:B------:R-:W-:Y:S01]  /*6e80*/  FMUL R59, R66, UR13 ;  /* 0x0000000d423b7c20 */ /* 0x000fe20008400000 */
[----:B------:R-:W-:Y:S01]  /*6e90*/  FMUL R66, R76, UR13 ;  /* 0x0000000d4c427c20 */ /* 0x000fe20008400000 */
[----:B------:R-:W-:Y:S01]  /*6ea0*/  FMUL R69, R77, UR13 ;  /* 0x0000000d4d457c20 */ /* 0x000fe20008400000 */
[----:B------:R-:W-:Y:S02]  /*6eb0*/  ISETP.GT.U32.AND.EX P3, PT, R14, RZ, PT, P3 ;  /* 0x000000ff0e00720c */ /* 0x000fe40003f64130 */
[----:B------:R-:W-:Y:S02]  /*6ec0*/  ISETP.GT.U32.AND.EX P4, PT, R13, RZ, PT, P4 ;  /* 0x000000ff0d00720c */ /* 0x000fe40003f84140 */
[----:B------:R-:W-:-:S02]  /*6ed0*/  FSEL R66, R66, -INF , !P3 ;  /* 0xff80000042427808 */ /* 0x000fc40005800000 */
[----:B------:R-:W-:Y:S02]  /*6ee0*/  FSEL R69, R69, -INF , !P4 ;  /* 0xff80000045457808 */ /* 0x000fe40006000000 */
[-C--:B------:R-:W-:Y:S02]  /*6ef0*/  ISETP.GT.U32.AND P3, PT, R6, R230.reuse, PT ;  /* 0x000000e60600720c */ /* 0x080fe40003f64070 */
[----:B------:R-:W-:Y:S01]  /*6f00*/  ISETP.GT.U32.AND P4, PT, R5, R230, PT ;  /* 0x000000e60500720c */ /* 0x000fe20003f84070 */
[----:B------:R-:W-:Y:S01]  /*6f10*/  FMUL R64, R72, UR13 ;  /* 0x0000000d48407c20 */ /* 0x000fe20008400000 */
[----:B------:R-:W-:Y:S01]  /*6f20*/  FMUL R72, R81, UR13 ;  /* 0x0000000d51487c20 */ /* 0x000fe20008400000 */
[----:B------:R-:W-:Y:S01]  /*6f30*/  FMUL R71, R84, UR13 ;  /* 0x0000000d54477c20 */ /* 0x000fe20008400000 */
[----:B------:R-:W-:Y:S02]  /*6f40*/  ISETP.GT.U32.AND.EX P3, PT, R11, RZ, PT, P3 ;  /* 0x000000ff0b00720c */ /* 0x000fe40003f64130 */
[----:B------:R-:W-:-:S02]  /*6f50*/  ISETP.GT.U32.AND.EX P4, PT, R10, RZ, PT, P4 ;  /* 0x000000ff0a00720c */ /* 0x000fc40003f84140 */
[----:B------:R-:W-:Y:S02]  /*6f60*/  FSEL R72, R72, -INF , !P3 ;  /* 0xff80000048487808 */ /* 0x000fe40005800000 */
[----:B------:R-:W-:Y:S02]  /*6f70*/  FSEL R71, R71, -INF , !P4 ;  /* 0xff80000047477808 */ /* 0x000fe40006000000 */
[-C--:B------:R-:W-:Y:S02]  /*6f80*/  ISETP.GT.U32.AND P3, PT, R6, R237.reuse, PT ;  /* 0x000000ed0600720c */ /* 0x080fe40003f64070 */
[----:B------:R-:W-:Y:S01]  /*6f90*/  ISETP.GT.U32.AND P4, PT, R5, R237, PT ;  /* 0x000000ed0500720c */ /* 0x000fe20003f84070 */
[----:B------:R-:W2:Y:S01]  /*6fa0*/  LDL.LU R6, [R1+0x224] ;  /* 0x0002240001067983 */ /* 0x000ea20000300800 */
[----:B------:R-:W-:Y:S02]  /*6fb0*/  ISETP.GT.U32.AND.EX P3, PT, R11, RZ, PT, P3 ;  /* 0x000000ff0b00720c */ /* 0x000fe40003f64130 */
[----:B------:R-:W-:-:S02]  /*6fc0*/  ISETP.GT.U32.AND.EX P4, PT, R10, RZ, PT, P4 ;  /* 0x000000ff0a00720c */ /* 0x000fc40003f84140 */
[----:B------:R-:W-:-:S04]  /*6fd0*/  FMNMX R19, R103, R19, !PT ;  /* 0x0000001367137209 */ /* 0x000fc80007800000 */
        /* <DEDUP_REMOVED lines=14> */
[----:B------:R-:W-:Y:S01]  /*70c0*/  FMNMX R16, R133, R16, !PT ;  /* 0x0000001085107209 */ /* 0x000fe20007800000 */
[----:B------:R-:W-:Y:S01]  /*70d0*/  FMUL R61, R67, UR13 ;  /* 0x0000000d433d7c20 */ /* 0x000fe20008400000 */
[----:B------:R-:W-:Y:S02]  /*70e0*/  ISETP.GT.U32.AND.EX P0, PT, R18, RZ, PT, P0 ;  /* 0x000000ff1200720c */ /* 0x000fe40003f04100 */
[----:B------:R-:W-:Y:S02]  /*70f0*/  FMNMX R16, R134, R16, !PT ;  /* 0x0000001086107209 */ /* 0x000fe40007800000 */
[----:B------:R-:W-:Y:S02]  /*7100*/  FSEL R61, R61, -INF , !P0 ;  /* 0xff8000003d3d7808 */ /* 0x000fe40004000000 */
[----:B------:R-:W-:Y:S02]  /*7110*/  FMNMX R16, R137, R16, !PT ;  /* 0x0000001089107209 */ /* 0x000fe40007800000 */
[----:B------:R-:W-:-:S02]  /*7120*/  ISETP.GT.U32.AND P0, PT, R249, R230, PT ;  /* 0x000000e6f900720c */ /* 0x000fc40003f04070 */
[----:B------:R-:W-:Y:S01]  /*7130*/  FMNMX R16, R138, R16, !PT ;  /* 0x000000108a107209 */ /* 0x000fe20007800000 */
[----:B------:R-:W-:Y:S01]  /*7140*/  FMUL R73, R73, UR13 ;  /* 0x0000000d49497c20 */ /* 0x000fe20008400000 */
[----:B------:R-:W-:Y:S02]  /*7150*/  FSEL R59, R59, -INF , !P2 ;  /* 0xff8000003b3b7808 */ /* 0x000fe40005000000 */
[C---:B------:R-:W-:Y:S02]  /*7160*/  ISETP.GT.U32.AND P5, PT, R248.reuse, R230, PT ;  /* 0x000000e6f800720c */ /* 0x040fe40003fa4070 */
[----:B------:R-:W-:Y:S02]  /*7170*/  ISETP.GT.U32.AND P2, PT, R248, R237, PT ;  /* 0x000000edf800720c */ /* 0x000fe40003f44070 */
[----:B------:R-:W-:Y:S02]  /*7180*/  ISETP.GT.U32.AND.EX P0, PT, R15, RZ, PT, P0 ;  /* 0x000000ff0f00720c */ /* 0x000fe40003f04100 */
[----:B------:R-:W-:-:S02]  /*7190*/  FMNMX R16, R141, R16, !PT ;  /* 0x000000108d107209 */ /* 0x000fc40007800000 */
[C---:B------:R-:W-:Y:S02]  /*71a0*/  ISETP.GT.U32.AND.EX P5, PT, R9.reuse, RZ, PT, P5 ;  /* 0x000000ff0900720c */ /* 0x040fe40003fa4150 */
[----:B------:R-:W-:Y:S02]  /*71b0*/  ISETP.GT.U32.AND.EX P2, PT, R9, RZ, PT, P2 ;  /* 0x000000ff0900720c */ /* 0x000fe40003f44120 */
[----:B------:R-:W-:Y:S01]  /*71c0*/  FSEL R9, R73, -INF , !P0 ;  /* 0xff80000049097808 */ /* 0x000fe20004000000 */
[----:B----4-:R-:W-:Y:S02]  /*71d0*/  IMAD.WIDE R10, R4, 0x2, R246 ;  /* 0x00000002040a7825 */ /* 0x010fe400078e02f6 */
[----:B------:R-:W4:Y:S01]  /*71e0*/  LDL.64 R246, [R1+0xc0] ;  /* 0x0000c00001f67983 */ /* 0x000f220000100a00 */
[----:B------:R-:W-:Y:S01]  /*71f0*/  FMNMX R73, R142, R16, !PT ;  /* 0x000000108e497209 */ /* 0x000fe20007800000 */
[----:B------:R-:W-:Y:S01]  /*7200*/  FMUL R63, R70, UR13 ;  /* 0x0000000d463f7c20 */ /* 0x000fe20008400000 */
[----:B------:R-:W-:Y:S01]  /*7210*/  ISETP.GT.U32.AND.EX P6, PT, R17, RZ, PT, P6 ;  /* 0x000000ff1100720c */ /* 0x000fe20003fc4160 */
[----:B------:R-:W-:-:S02]  /*7220*/  FMUL R67, R74, UR13 ;  /* 0x0000000d4a437c20 */ /* 0x000fc40008400000 */
[----:B------:R-:W0:Y:S01]  /*7230*/  SHFL.BFLY PT, R16, R73, 0x2, 0x1f ;  /* 0x0c401f0049107f89 */ /* 0x000e2200000e0000 */
[----:B------:R-:W-:Y:S02]  /*7240*/  FSEL R63, R63, -INF , !P6 ;  /* 0xff8000003f3f7808 */ /* 0x000fe40007000000 */
[----:B------:R-:W-:Y:S02]  /*7250*/  FSEL R64, R64, -INF , !P5 ;  /* 0xff80000040407808 */ /* 0x000fe40006800000 */
[-C--:B------:R-:W-:Y:S02]  /*7260*/  ISETP.GT.U32.AND P6, PT, R250, R237.reuse, PT ;  /* 0x000000edfa00720c */ /* 0x080fe40003fc4070 */
[----:B------:R-:W-:Y:S02]  /*7270*/  ISETP.GT.U32.AND P5, PT, R251, R237, PT ;  /* 0x000000edfb00720c */ /* 0x000fe40003fa4070 */
[----:B------:R-:W-:Y:S01]  /*7280*/  FSEL R67, R67, -INF , !P2 ;  /* 0xff80000043437808 */ /* 0x000fe20005000000 */
[----:B------:R-:W4:Y:S01]  /*7290*/  LDL.64 R250, [R1+0xd0] ;  /* 0x0000d00001fa7983 */ /* 0x000f220000100a00 */
[----:B------:R-:W-:-:S02]  /*72a0*/  ISETP.GT.U32.AND P0, PT, R252, R230, PT ;  /* 0x000000e6fc00720c */ /* 0x000fc40003f04070 */
[----:B------:R-:W-:Y:S01]  /*72b0*/  ISETP.GT.U32.AND P2, PT, R252, R237, PT ;  /* 0x000000edfc00720c */ /* 0x000fe20003f44070 */
[----:B------:R-:W-:Y:S01]  /*72c0*/  FMUL R60, R68, UR13 ;  /* 0x0000000d443c7c20 */ /* 0x000fe20008400000 */
[----:B------:R-:W-:Y:S02]  /*72d0*/  ISETP.GT.U32.AND.EX P1, PT, R17, RZ, PT, P1 ;  /* 0x000000ff1100720c */ /* 0x000fe40003f24110 */
[C---:B------:R-:W-:Y:S02]  /*72e0*/  ISETP.GT.U32.AND.EX P0, PT, R12.reuse, RZ, PT, P0 ;  /* 0x000000ff0c00720c */ /* 0x040fe40003f04100 */
[----:B------:R-:W-:Y:S02]  /*72f0*/  ISETP.GT.U32.AND.EX P5, PT, R13, RZ, PT, P5 ;  /* 0x000000ff0d00720c */ /* 0x000fe40003fa4150 */
[----:B------:R-:W-:Y:S01]  /*7300*/  ISETP.GT.U32.AND.EX P2, PT, R12, RZ, PT, P2 ;  /* 0x000000ff0c00720c */ /* 0x000fe20003f44120 */
[----:B---3--:R-:W-:Y:S02]  /*7310*/  IMAD.WIDE R12, R4, 0x2, R244 ;  /* 0x00000002040c7825 */ /* 0x008fe400078e02f4 */
[----:B------:R-:W3:Y:S01]  /*7320*/  LDL.64 R244, [R1+0xb8] ;  /* 0x0000b80001f47983 */ /* 0x000ee20000100a00 */
[----:B------:R-:W-:-:S02]  /*7330*/  FSEL R60, R60, -INF , !P1 ;  /* 0xff8000003c3c7808 */ /* 0x000fc40004800000 */
[----:B------:R-:W-:Y:S01]  /*7340*/  ISETP.GT.U32.AND P1, PT, R249, R237, PT ;  /* 0x000000edf900720c */ /* 0x000fe20003f24070 */
[----:B------:R2:W3:Y:S04]  /*7350*/  LDG.E.U16 R229, desc[UR20][R12.64] ;  /* 0x000000140ce57981 */ /* 0x0004e8000c1e1500 */
[----:B------:R-:W3:Y:S01]  /*7360*/  LDL.64 R248, [R1+0xc8] ;  /* 0x0000c80001f87983 */ /* 0x000ee20000100a00 */
[----:B------:R-:W-:Y:S02]  /*7370*/  ISETP.GT.U32.AND.EX P1, PT, R15, RZ, PT, P1 ;  /* 0x000000ff0f00720c */ /* 0x000fe40003f24110 */
[----:B------:R-:W-:Y:S01]  /*7380*/  ISETP.GT.U32.AND.EX P6, PT, R14, RZ, PT, P6 ;  /* 0x000000ff0e00720c */ /* 0x000fe20003fc4160 */
[C---:B--2---:R-:W-:Y:S02]  /*7390*/  IMAD.WIDE R12, R4.reuse, 0x2, R240 ;  /* 0x00000002040c7825 */ /* 0x044fe400078e02f0 */
[----:B------:R-:W2:Y:S01]  /*73a0*/  LDL.64 R240, [R1+0xa8] ;  /* 0x0000a80001f07983 */ /* 0x000ea20000100a00 */
[----:B0-----:R-:W-:Y:S01]  /*73b0*/  FMNMX R73, R73, R16, !PT ;  /* 0x0000001049497209 */ /* 0x001fe20007800000 */
[----:B------:R-:W-:-:S02]  /*73c0*/  IMAD.WIDE R14, R4, 0x2, R242 ;  /* 0x00000002040e7825 */ /* 0x000fc400078e02f2 */
[----:B------:R-:W2:Y:S02]  /*73d0*/  LDL.64 R242, [R1+0xb0] ;  /* 0x0000b00001f27983 */ /* 0x000ea40000100a00 */
[C---:B------:R-:W-:Y:S02]  /*73e0*/  IMAD.WIDE R16, R4.reuse, 0x2, R238 ;  /* 0x0000000204107825 */ /* 0x040fe400078e02ee */
[----:B------:R-:W2:Y:S02]  /*73f0*/  LDL.64 R238, [R1+0xa0] ;  /* 0x0000a00001ee7983 */ /* 0x000ea40000100a00 */
[----:B------:R-:W-:-:S04]  /*7400*/  IMAD.WIDE R18, R4, 0x2, R220 ;  /* 0x0000000204127825 */ /* 0x000fc800078e02dc */
[----:B------:R-:W-:Y:S01]  /*7410*/  FMUL R68, R80, UR13 ;  /* 0x0000000d50447c20 */ /* 0x000fe20008400000 */
[----:B------:R-:W2:Y:S04]  /*7420*/  LDG.E.U16 R145, desc[UR20][R18.64] ;  /* 0x0000001412917981 */ /* 0x000ea8000c1e1500 */
[----:B------:R-:W-:Y:S02]  /*7430*/  FSEL R68, R68, -INF , !P0 ;  /* 0xff80000044447808 */ /* 0x000fe40004000000 */
[----:B------:R-:W-:Y:S02]  /*7440*/  ISETP.GT.U32.AND P0, PT, R0, R230, PT ;  /* 0x000000e60000720c */ /* 0x000fe40003f04070 */
[----:B------:R0:W2:Y:S04]  /*7450*/  LDG.E.U16 R230, desc[UR20][R10.64] ;  /* 0x000000140ae67981 */ /* 0x0000a8000c1e1500 */
[----:B------:R-:W2:Y:S01]  /*7460*/  LDL.64 R18, [R1+0x98] ;  /* 0x0000980001127983 */ /* 0x000ea20000100a00 */
[----:B0-----:R-:W-:-:S03]  /*7470*/  IMAD.WIDE R10, R4, 0x2, R216 ;  /* 0x00000002040a7825 */ /* 0x001fc600078e02d8 */
[----:B------:R-:W2:Y:S01]  /*7480*/  LDG.E.U16 R217, desc[UR20][R16.64] ;  /* 0x0000001410d97981 */ /* 0x000ea2000c1e1500 */
[----:B------:R-:W-:Y:S01]  /*7490*/  FMUL R70, R85, UR13 ;  /* 0x0000000d55467c20 */ /* 0x000fe20008400000 */
[----:B------:R-:W-:Y:S02]  /*74a0*/  ISETP.GT.U32.AND.EX P0, PT, R224, RZ, PT, P0 ;  /* 0x000000ffe000720c */ /* 0x000fe40003f04100 */
[----:B------:R-:W0:Y:S04]  /*74b0*/  SHFL.BFLY PT, R74, R73, 0x1, 0x1f ;  /* 0x0c201f00494a7f89 */ /* 0x000e2800000e0000 */
[----:B------:R-:W2:Y:S04]  /*74c0*/  LDG.E.U16 R220, desc[UR20][R10.64] ;  /* 0x000000140adc7981 */ /* 0x000ea8000c1e1500 */
[----:B------:R-:W2:Y:S01]  /*74d0*/  LDL.64 R16, [R1+0x90] ;  /* 0x0000900001107983 */ /* 0x000ea20000100a00 */
[----:B------:R-:W-:-:S02]  /*74e0*/  FSEL R70, R70, -INF , !P0 ;  /* 0xff80000046467808 */ /* 0x000fc40004000000 */
[----:B------:R-:W-:-:S04]  /*74f0*/  ISETP.GT.U32.AND P0, PT, R0, R237, PT ;  /* 0x000000ed0000720c */ /* 0x000fc80003f04070 */
[----:B------:R-:W-:Y:S02]  /*7500*/  ISETP.GT.U32.AND.EX P0, PT, R224, RZ, PT, P0 ;  /* 0x000000ffe000720c */ /* 0x000fe40003f04100 */
[----:B------:R1:W2:Y:S02]  /*7510*/  LDG.E.U16 R224, desc[UR20][R14.64] ;  /* 0x000000140ee07981 */ /* 0x0002a4000c1e1500 */
[C---:B-1----:R-:W-:Y:S02]  /*7520*/  IMAD.WIDE R14, R4.reuse, 0x2, R218 ;  /* 0x00000002040e7825 */ /* 0x042fe400078e02da */
[----:B------:R-:W2:Y:S04]  /*7530*/  LDG.E.U16 R219, desc[UR20][R12.64] ;  /* 0x000000140cdb7981 */ /* 0x000ea8000c1e1500 */
[----:B------:R4:W2:Y:S02]  /*7540*/  LDG.E.U16 R218, desc[UR20][R14.64] ;  /* 0x000000140eda7981 */ /* 0x0008a4000c1e1500 */
[----:B----4-:R-:W-:-:S02]  /*7550*/  IMAD.WIDE R14, R4, 0x2, R246 ;  /* 0x00000002040e7825 */ /* 0x010fc400078e02f6 */
[----:B------:R-:W4:Y:S04]  /*7560*/  LDL.64 R246, [R1+0x88] ;  /* 0x0000880001f67983 */ /* 0x000f280000100a00 */
[----:B------:R0:W4:Y:S01]  /*7570*/  LDG.E.U16 R148, desc[UR20][R14.64] ;  /* 0x000000140e947981 */ /* 0x000122000c1e1500 */
[----:B------:R-:W-:-:S05]  /*7580*/  IMAD.WIDE R10, R4, 0x2, R250 ;  /* 0x00000002040a7825 */ /* 0x000fca00078e02fa */
[----:B------:R3:W4:Y:S01]  /*7590*/  LDG.E.U16 R146, desc[UR20][R10.64] ;  /* 0x000000140a927981 */ /* 0x000722000c1e1500 */
[----:B0-----:R-:W-:Y:S01]  /*75a0*/  FMNMX R14, R73, R74, !PT ;  /* 0x0000004a490e7209 */ /* 0x001fe20007800000 */
[----:B---3--:R-:W-:-:S05]  /*75b0*/  IMAD.WIDE R10, R4, 0x2, R244 ;  /* 0x00000002040a7825 */ /* 0x008fca00078e02f4 */
[----:B------:R2:W3:Y:S01]  /*75c0*/  LDG.E.U16 R149, desc[UR20][R10.64] ;  /* 0x000000140a957981 */ /* 0x0004e2000c1e1500 */
[----:B------:R-:W-:Y:S01]  /*75d0*/  IMAD.WIDE R12, R4, 0x2, R248 ;  /* 0x00000002040c7825 */ /* 0x000fe200078e02f8 */
[----:B------:R-:W-:-:S04]  /*75e0*/  FMNMX R14, R14, R231, !PT ;  /* 0x000000e70e0e7209 */ /* 0x000fc80007800000 */
[----:B------:R0:W3:Y:S01]  /*75f0*/  LDG.E.U16 R147, desc[UR20][R12.64] ;  /* 0x000000140c937981 */ /* 0x0000e2000c1e1500 */
[----:B--2---:R-:W-:-:S05]  /*7600*/  IMAD.WIDE R10, R4, 0x2, R240 ;  /* 0x00000002040a7825 */ /* 0x004fca00078e02f0 */
[----:B------:R1:W2:Y:S01]  /*7610*/  LDG.E.U16 R151, desc[UR20][R10.64] ;  /* 0x000000140a977981 */ /* 0x0002a2000c1e1500 */
[----:B0-----:R-:W-:-:S04]  /*7620*/  IMAD.WIDE R12, R4, 0x2, R242 ;  /* 0x00000002040c7825 */ /* 0x001fc800078e02f2 */
[----:B------:R-:W-:Y:S01]  /*7630*/  FADD R94, R94, -R14 ;  /* 0x8000000e5e5e7221 */ /* 0x000fe20000000000 */
[----:B------:R0:W3:Y:S01]  /*7640*/  LDG.E.U16 R150, desc[UR20][R12.64] ;  /* 0x000000140c967981 */ /* 0x0000e2000c1e1500 */
[----:B-1----:R-:W-:-:S04]  /*7650*/  IMAD.WIDE R10, R4, 0x2, R238 ;  /* 0x00000002040a7825 */ /* 0x002fc800078e02ee */
[--C-:B------:R-:W-:Y:S01]  /*7660*/  FADD R242, R93, -R14.reuse ;  /* 0x8000000e5df27221 */ /* 0x100fe20000000000 */
[----:B0-----:R-:W-:Y:S02]  /*7670*/  FADD R12, R92, -R14 ;  /* 0x8000000e5c0c7221 */ /* 0x001fe40000000000 */
[----:B------:R0:W2:Y:S01]  /*7680*/  LDG.E.U16 R92, desc[UR20][R10.64] ;  /* 0x000000140a5c7981 */ /* 0x0000a2000c1e1500 */
[----:B------:R-:W-:Y:S01]  /*7690*/  FMUL R94, R94, 1.4426950216293334961 ;  /* 0x3fb8aa3b5e5e7820 */ /* 0x000fe20000400000 */
[----:B0-----:R-:W-:-:S05]  /*76a0*/  IMAD.WIDE R10, R4, 0x2, R18 ;  /* 0x00000002040a7825 */ /* 0x001fca00078e0212 */
[----:B------:R0:W2:Y:S01]  /*76b0*/  LDG.E.U16 R93, desc[UR20][R10.64] ;  /* 0x000000140a5d7981 */ /* 0x0000a2000c1e1500 */
[----:B------:R1:W-:Y:S01]  /*76c0*/  MUFU.EX2 R240, R94 ;  /* 0x0000005e00f07308 */ /* 0x0003e20000000800 */
[----:B0-----:R-:W-:-:S05]  /*76d0*/  IMAD.WIDE R10, R4, 0x2, R16 ;  /* 0x00000002040a7825 */ /* 0x001fca00078e0210 */
[----:B-1----:R0:W2:Y:S02]  /*76e0*/  LDG.E.U16 R94, desc[UR20][R10.64] ;  /* 0x000000140a5e7981 */ /* 0x0020a4000c1e1500 */
[----:B0-----:R-:W-:-:S04]  /*76f0*/  FMNMX R10, R90, R91, !PT ;  /* 0x0000005b5a0a7209 */ /* 0x001fc80007800000 */
        /* <DEDUP_REMOVED lines=26> */
[----:B------:R-:W-:-:S03]  /*78a0*/  FADD R11, R98, -R14 ;  /* 0x8000000e620b7221 */ /* 0x000fc60000000000 */
[----:B------:R-:W-:Y:S01]  /*78b0*/  FMNMX R10, R139, R10, !PT ;  /* 0x0000000a8b0a7209 */ /* 0x000fe20007800000 */
[----:B------:R-:W-:-:S03]  /*78c0*/  FMUL R11, R11, 1.4426950216293334961 ;  /* 0x3fb8aa3b0b0b7820 */ /* 0x000fc60000400000 */
[----:B------:R-:W-:Y:S01]  /*78d0*/  FMNMX R10, R140, R10, !PT ;  /* 0x0000000a8c0a7209 */ /* 0x000fe20007800000 */
[--C-:B------:R-:W-:Y:S01]  /*78e0*/  FADD R216, R88, -R14.reuse ;  /* 0x8000000e58d87221 */ /* 0x100fe20000000000 */
[----:B------:R4:W-:Y:S02]  /*78f0*/  MUFU.EX2 R0, R11 ;  /* 0x0000000b00007308 */ /* 0x0009e40000000800 */
[----:B------:R-:W-:Y:S01]  /*7900*/  FMNMX R88, R143, R10, !PT ;  /* 0x0000000a8f587209 */ /* 0x000fe20007800000 */
[----:B------:R-:W-:Y:S01]  /*7910*/  FADD R238, R95, -R14 ;  /* 0x8000000e5fee7221 */ /* 0x000fe20000000000 */
[----:B----4-:R-:W-:Y:S02]  /*7920*/  IMAD.WIDE R10, R4, 0x2, R246 ;  /* 0x00000002040a7825 */ /* 0x010fe400078e02f6 */
[----:B------:R-:W4:Y:S04]  /*7930*/  LDL.64 R246, [R1+0x78] ;  /* 0x0000780001f67983 */ /* 0x000f280000100a00 */
[----:B------:R0:W2:Y:S04]  /*7940*/  LDG.E.U16 R95, desc[UR20][R10.64] ;  /* 0x000000140a5f7981 */ /* 0x0000a8000c1e1500 */
[----:B------:R-:W0:Y:S01]  /*7950*/  LDL.64 R10, [R1+0x80] ;  /* 0x00008000010a7983 */ /* 0x000e220000100a00 */
[----:B------:R-:W-:-:S04]  /*7960*/  FADD R96, R96, -R14 ;  /* 0x8000000e60607221 */ /* 0x000fc80000000000 */
[----:B------:R-:W-:-:S04]  /*7970*/  FMUL R96, R96, 1.4426950216293334961 ;  /* 0x3fb8aa3b60607820 */ /* 0x000fc80000400000 */
[----:B------:R1:W-:Y:S01]  /*7980*/  MUFU.EX2 R237, R96 ;  /* 0x0000006000ed7308 */ /* 0x0003e20000000800 */
[----:B------:R-:W-:Y:S01]  /*7990*/  FADD R234, R97, -R14 ;  /* 0x8000000e61ea7221 */ /* 0x000fe20000000000 */
[----:B------:R-:W-:-:S05]  /*79a0*/  FMNMX R88, R144, R88, !PT ;  /* 0x0000005890587209 */ /* 0x000fca0007800000 */
[----:B------:R-:W3:Y:S01]  /*79b0*/  SHFL.BFLY PT, R80, R88, 0x2, 0x1f ;  /* 0x0c401f0058507f89 */ /* 0x000ee200000e0000 */
[----:B------:R-:W-:Y:S01]  /*79c0*/  FADD R89, R89, -R14 ;  /* 0x8000000e59597221 */ /* 0x000fe20000000000 */
[----:B0-----:R-:W-:-:S05]  /*79d0*/  IMAD.WIDE R10, R4, 0x2, R10 ;  /* 0x00000002040a7825 */ /* 0x001fca00078e020a */
[----:B-1----:R4:W2:Y:S02]  /*79e0*/  LDG.E.U16 R96, desc[UR20][R10.64] ;  /* 0x000000140a607981 */ /* 0x0028a4000c1e1500 */
[----:B----4-:R-:W-:Y:S02]  /*79f0*/  IMAD.WIDE R10, R4, 0x2, R246 ;  /* 0x00000002040a7825 */ /* 0x010fe400078e02f6 */
[----:B------:R-:W4:Y:S04]  /*7a00*/  LDL.64 R246, [R1+0x68] ;  /* 0x0000680001f67983 */ /* 0x000f280000100a00 */
[----:B------:R0:W2:Y:S04]  /*7a10*/  LDG.E.U16 R97, desc[UR20][R10.64] ;  /* 0x000000140a617981 */ /* 0x0000a8000c1e1500 */
[----:B------:R-:W0:Y:S01]  /*7a20*/  LDL.64 R10, [R1+0x70] ;  /* 0x00007000010a7983 */ /* 0x000e220000100a00 */
[----:B------:R-:W-:Y:S01]  /*7a30*/  FMUL R89, R89, 1.4426950216293334961 ;  /* 0x3fb8aa3b59597820 */ /* 0x000fe20000400000 */
[----:B---3--:R-:W-:-:S03]  /*7a40*/  FMNMX R88, R88, R80, !PT ;  /* 0x0000005058587209 */ /* 0x008fc60007800000 */
[----:B------:R1:W-:Y:S02]  /*7a50*/  MUFU.EX2 R244, R89 ;  /* 0x0000005900f47308 */ /* 0x0003e40000000800 */
[----:B-1----:R-:W1:Y:S01]  /*7a60*/  SHFL.BFLY PT, R89, R88, 0x1, 0x1f ;  /* 0x0c201f0058597f89 */ /* 0x002e6200000e0000 */
[----:B------:R-:W-:-:S04]  /*7a70*/  FADD R99, R99, -R14 ;  /* 0x8000000e63637221 */ /* 0x000fc80000000000 */
[----:B------:R-:W-:Y:S01]  /*7a80*/  FMUL R99, R99, 1.4426950216293334961 ;  /* 0x3fb8aa3b63637820 */ /* 0x000fe20000400000 */
[----:B------:R-:W-:-:S03]  /*7a90*/  FADD R102, R102, -R14 ;  /* 0x8000000e66667221 */ /* 0x000fc60000000000 */
[----:B------:R3:W-:Y:S01]  /*7aa0*/  MUFU.EX2 R5, R99 ;  /* 0x0000006300057308 */ /* 0x0007e20000000800 */
[----:B------:R-:W-:Y:S01]  /*7ab0*/  FMUL R102, R102, 1.4426950216293334961 ;  /* 0x3fb8aa3b66667820 */ /* 0x000fe20000400000 */
[----:B---3--:R-:W-:Y:S01]  /*7ac0*/  FADD R99, -R14, R231 ;  /* 0x000000e70e637221 */ /* 0x008fe20000000100 */
[----:B-1----:R-:W-:-:S03]  /*7ad0*/  FMNMX R88, R88, R89, !PT ;  /* 0x0000005958587209 */ /* 0x002fc60007800000 */
[----:B------:R-:W-:Y:S01]  /*7ae0*/  FMUL R99, R99, 1.4426950216293334961 ;  /* 0x3fb8aa3b63637820 */ /* 0x000fe20000400000 */
[----:B------:R-:W-:Y:S01]  /*7af0*/  FMNMX R88, R88, R233, !PT ;  /* 0x000000e958587209 */ /* 0x000fe20007800000 */
[----:B------:R1:W-:Y:S04]  /*7b00*/  MUFU.EX2 R221, R102 ;  /* 0x0000006600dd7308 */ /* 0x0003e80000000800 */
[----:B-1----:R-:W-:-:S04]  /*7b10*/  FADD R102, R90, -R88 ;  /* 0x800000585a667221 */ /* 0x002fc80000000000 */
[----:B------:R1:W-:Y:S01]  /*7b20*/  MUFU.EX2 R90, R99 ;  /* 0x00000063005a7308 */ /* 0x0003e20000000800 */
[----:B0-----:R-:W-:-:S05]  /*7b30*/  IMAD.WIDE R10, R4, 0x2, R10 ;  /* 0x00000002040a7825 */ /* 0x001fca00078e020a */
[----:B------:R4:W3:Y:S02]  /*7b40*/  LDG.E.U16 R98, desc[UR20][R10.64] ;  /* 0x000000140a627981 */ /* 0x0008e4000c1e1500 */
[----:B----4-:R-:W-:-:S04]  /*7b50*/  IMAD.WIDE R10, R4, 0x2, R246 ;  /* 0x00000002040a7825 */ /* 0x010fc800078e02f6 */
[----:B------:R-:W-:Y:S01]  /*7b60*/  FADD R122, R122, -R14 ;  /* 0x8000000e7a7a7221 */ /* 0x000fe20000000000 */
[----:B------:R-:W4:Y:S04]  /*7b70*/  LDL.64 R246, [R1+0x50] ;  /* 0x0000500001f67983 */ /* 0x000f280000100a00 */
[----:B-1----:R0:W3:Y:S04]  /*7b80*/  LDG.E.U16 R99, desc[UR20][R10.64] ;  /* 0x000000140a637981 */ /* 0x0020e8000c1e1500 */
[----:B------:R-:W0:Y:S01]  /*7b90*/  LDL.64 R10, [R1+0x60] ;  /* 0x00006000010a7983 */ /* 0x000e220000100a00 */
[----:B------:R-:W-:Y:S01]  /*7ba0*/  FMUL R18, R122, 1.4426950216293334961 ;  /* 0x3fb8aa3b7a127820 */ /* 0x000fe20000400000 */
[----:B0-----:R-:W-:-:S05]  /*7bb0*/  IMAD.WIDE R10, R4, 0x2, R10 ;  /* 0x00000002040a7825 */ /* 0x001fca00078e020a */
[----:B------:R0:W3:Y:S04]  /*7bc0*/  LDG.E.U16 R122, desc[UR20][R10.64] ;  /* 0x000000140a7a7981 */ /* 0x0000e8000c1e1500 */
[----:B------:R-:W0:Y:S01]  /*7bd0*/  LDL.64 R10, [R1+0x58] ;  /* 0x00005800010a7983 */ /* 0x000e220000100a00 */
[----:B------:R-:W-:-:S04]  /*7be0*/  FADD R129, R129, -R14 ;  /* 0x8000000e81817221 */ /* 0x000fc80000000000 */
[----:B------:R-:W-:Y:S01]  /*7bf0*/  FMUL R76, R129, 1.4426950216293334961 ;  /* 0x3fb8aa3b814c7820 */ /* 0x000fe20000400000 */
[--C-:B------:R-:W-:Y:S01]  /*7c00*/  FADD R77, R130, -R14.reuse ;  /* 0x8000000e824d7221 */ /* 0x100fe20000000000 */
[----:B------:R-:W-:Y:S01]  /*7c10*/  FADD R103, R103, -R14 ;  /* 0x8000000e67677221 */ /* 0x000fe20000000000 */
[----:B------:R-:W-:-:S03]  /*7c20*/  FADD R112, R112, -R88 ;  /* 0x8000005870707221 */ /* 0x000fc60000000000 */
[----:B------:R-:W-:Y:S01]  /*7c30*/  FMUL R103, R103, 1.4426950216293334961 ;  /* 0x3fb8aa3b67677820 */ /* 0x000fe20000400000 */
[----:B------:R-:W-:-:S03]  /*7c40*/  FMUL R112, R112, 1.4426950216293334961 ;  /* 0x3fb8aa3b70707820 */ /* 0x000fc60000400000 */
[----:B------:R1:W-:Y:S01]  /*7c50*/  MUFU.EX2 R252, R103 ;  /* 0x0000006700fc7308 */ /* 0x0003e20000000800 */
[----:B------:R-:W-:Y:S01]  /*7c60*/  FADD R223, R223, -R88 ;  /* 0x80000058dfdf7221 */ /* 0x000fe20000000000 */
[----:B------:R-:W-:-:S06]  /*7c70*/  FADD R74, R126, -R14 ;  /* 0x8000000e7e4a7221 */ /* 0x000fcc0000000000 */
[----:B------:R2:W-:Y:S01]  /*7c80*/  MUFU.EX2 R231, R112 ;  /* 0x0000007000e77308 */ /* 0x0005e20000000800 */
[--C-:B-1----:R-:W-:Y:S01]  /*7c90*/  FADD R103, R91, -R88.reuse ;  /* 0x800000585b677221 */ /* 0x102fe20000000000 */
[----:B------:R-:W-:Y:S01]  /*7ca0*/  FADD R91, R100, -R88 ;  /* 0x80000058645b7221 */ /* 0x000fe20000000000 */
[----:B------:R-:W-:Y:S01]  /*7cb0*/  FMUL R126, R223, 1.4426950216293334961 ;  /* 0x3fb8aa3bdf7e7820 */ /* 0x000fe20000400000 */
[----:B0-----:R-:W-:-:S05]  /*7cc0*/  IMAD.WIDE R10, R4, 0x2, R10 ;  /* 0x00000002040a7825 */ /* 0x001fca00078e020a */
[----:B------:R4:W3:Y:S02]  /*7cd0*/  LDG.E.U16 R129, desc[UR20][R10.64] ;  /* 0x000000140a817981 */ /* 0x0008e4000c1e1500 */
[----:B----4-:R-:W-:-:S05]  /*7ce0*/  IMAD.WIDE R10, R4, 0x2, R246 ;  /* 0x00000002040a7825 */ /* 0x010fca00078e02f6 */
[----:B------:R0:W4:Y:S02]  /*7cf0*/  LDG.E.U16 R130, desc[UR20][R10.64] ;  /* 0x000000140a827981 */ /* 0x000124000c1e1500 */
        /* <DEDUP_REMOVED lines=27> */
[----:B------:R-:W-:Y:S02]  /*7eb0*/  FADD R11, R222, -R88 ;  /* 0x80000058de0b7221 */ /* 0x000fe40000000000 */
[----:B------:R-:W3:Y:S01]  /*7ec0*/  LDL.64 R222, [R1+0x40] ;  /* 0x0000400001de7983 */ /* 0x000ee20000100a00 */
[----:B------:R-:W-:Y:S01]  /*7ed0*/  FMNMX R10, R68, R10, !PT ;  /* 0x0000000a440a7209 */ /* 0x000fe20007800000 */
[----:B------:R-:W-:-:S03]  /*7ee0*/  FMUL R11, R11, 1.4426950216293334961 ;  /* 0x3fb8aa3b0b0b7820 */ /* 0x000fc60000400000 */
[----:B------:R-:W-:Y:S01]  /*7ef0*/  FMNMX R10, R72, R10, !PT ;  /* 0x0000000a480a7209 */ /* 0x000fe20007800000 */
[----:B------:R0:W-:Y:S03]  /*7f00*/  MUFU.EX2 R100, R11 ;  /* 0x0000000b00647308 */ /* 0x0001e60000000800 */
[----:B--2---:R-:W-:Y:S02]  /*7f10*/  FMNMX R112, R71, R10, !PT ;  /* 0x0000000a47707209 */ /* 0x004fe40007800000 */
[----:B0-----:R-:W2:Y:S01]  /*7f20*/  LDL.64 R10, [R1+0x48] ;  /* 0x00004800010a7983 */ /* 0x001ea20000100a00 */
[--C-:B------:R-:W-:Y:S01]  /*7f30*/  FADD R101, R101, -R88.reuse ;  /* 0x8000005865657221 */ /* 0x100fe20000000000 */
[----:B------:R-:W-:-:S03]  /*7f40*/  FADD R104, R104, -R88 ;  /* 0x8000005868687221 */ /* 0x000fc60000000000 */
[----:B------:R-:W-:Y:S01]  /*7f50*/  FMUL R101, R101, 1.4426950216293334961 ;  /* 0x3fb8aa3b65657820 */ /* 0x000fe20000400000 */
[----:B------:R-:W-:-:S03]  /*7f60*/  FMUL R104, R104, 1.4426950216293334961 ;  /* 0x3fb8aa3b68687820 */ /* 0x000fc60000400000 */
[----:B------:R0:W-:Y:S08]  /*7f70*/  MUFU.EX2 R247, R101 ;  /* 0x0000006500f77308 */ /* 0x0001f00000000800 */
[----:B------:R1:W-:Y:S01]  /*7f80*/  MUFU.EX2 R246, R104 ;  /* 0x0000006800f67308 */ /* 0x0003e20000000800 */
[----:B--2---:R-:W-:-:S05]  /*7f90*/  IMAD.WIDE R10, R4, 0x2, R10 ;  /* 0x00000002040a7825 */ /* 0x004fca00078e020a */
[----:B0-----:R3:W2:Y:S02]  /*7fa0*/  LDG.E.U16 R101, desc[UR20][R10.64] ;  /* 0x000000140a657981 */ /* 0x0016a4000c1e1500 */
[----:B---3--:R-:W-:Y:S02]  /*7fb0*/  IMAD.WIDE R10, R4, 0x2, R222 ;  /* 0x00000002040a7825 */ /* 0x008fe400078e02de */
[----:B------:R-:W3:Y:S04]  /*7fc0*/  LDL.64 R222, [R1+0x30] ;  /* 0x0000300001de7983 */ /* 0x000ee80000100a00 */
[----:B-1----:R0:W2:Y:S04]  /*7fd0*/  LDG.E.U16 R104, desc[UR20][R10.64] ;  /* 0x000000140a687981 */ /* 0x0020a8000c1e1500 */
[----:B------:R-:W0:Y:S01]  /*7fe0*/  LDL.64 R10, [R1+0x38] ;  /* 0x00003800010a7983 */ /* 0x000e220000100a00 */
[--C-:B------:R-:W-:Y:S01]  /*7ff0*/  FADD R105, R105, -R88.reuse ;  /* 0x8000005869697221 */ /* 0x100fe20000000000 */
[----:B------:R-:W-:-:S03]  /*8000*/  FADD R109, R109, -R88 ;  /* 0x800000586d6d7221 */ /* 0x000fc60000000000 */
[----:B------:R-:W-:Y:S01]  /*8010*/  FMUL R105, R105, 1.4426950216293334961 ;  /* 0x3fb8aa3b69697820 */ /* 0x000fe20000400000 */
[----:B------:R-:W-:-:S03]  /*8020*/  FMUL R109, R109, 1.4426950216293334961 ;  /* 0x3fb8aa3b6d6d7820 */ /* 0x000fc60000400000 */
[----:B------:R-:W-:Y:S08]  /*8030*/  MUFU.EX2 R245, R105 ;  /* 0x0000006900f57308 */ /* 0x000ff00000000800 */
[----:B------:R1:W-:Y:S02]  /*8040*/  MUFU.EX2 R239, R109 ;  /* 0x0000006d00ef7308 */ /* 0x0003e40000000800 */
[--C-:B-1----:R-:W-:Y:S01]  /*8050*/  FADD R109, R140, -R88.reuse ;  /* 0x800000588c6d7221 */ /* 0x102fe20000000000 */
[----:B------:R-:W-:Y:S01]  /*8060*/  FADD R8, R8, -R88 ;  /* 0x8000005808087221 */ /* 0x000fe20000000000 */
[----:B------:R-:W-:Y:S01]  /*8070*/  FADD R137, R137, -R14 ;  /* 0x8000000e89897221 */ /* 0x000fe20000000000 */
[----:B------:R-:W-:-:S02]  /*8080*/  FMNMX R112, R70, R112, !PT ;  /* 0x0000007046707209 */ /* 0x000fc40007800000 */
[----:B------:R-:W-:Y:S01]  /*8090*/  FMUL R8, R8, 1.4426950216293334961 ;  /* 0x3fb8aa3b08087820 */ /* 0x000fe20000400000 */
[----:B------:R-:W-:-:S03]  /*80a0*/  FMUL R84, R137, 1.4426950216293334961 ;  /* 0x3fb8aa3b89547820 */ /* 0x000fc60000400000 */
[----:B------:R1:W-:Y:S02]  /*80b0*/  MUFU.EX2 R137, R8 ;  /* 0x0000000800897308 */ /* 0x0003e40000000800 */
[----:B-1----:R-:W1:Y:S01]  /*80c0*/  SHFL.BFLY PT, R8, R112, 0x2, 0x1f ;  /* 0x0c401f0070087f89 */ /* 0x002e6200000e0000 */
[----:B0-----:R-:W-:-:S05]  /*80d0*/  IMAD.WIDE R10, R4, 0x2, R10 ;  /* 0x00000002040a7825 */ /* 0x001fca00078e020a */
[----:B------:R3:W2:Y:S02]  /*80e0*/  LDG.E.U16 R105, desc[UR20][R10.64] ;  /* 0x000000140a697981 */ /* 0x0006a4000c1e1500 */
[----:B---3--:R-:W-:Y:S02]  /*80f0*/  IMAD.WIDE R10, R4, 0x2, R222 ;  /* 0x00000002040a7825 */ /* 0x008fe400078e02de */
[----:B------:R-:W3:Y:S04]  /*8100*/  LDL.64 R222, [R1+0x20] ;  /* 0x0000200001de7983 */ /* 0x000ee80000100a00 */
[----:B------:R0:W2:Y:S04]  /*8110*/  LDG.E.U16 R140, desc[UR20][R10.64] ;  /* 0x000000140a8c7981 */ /* 0x0000a8000c1e1500 */
[----:B------:R-:W0:Y:S01]  /*8120*/  LDL.64 R10, [R1+0x28] ;  /* 0x00002800010a7983 */ /* 0x000e220000100a00 */
[----:B------:R-:W-:Y:S01]  /*8130*/  FADD R113, R113, -R88 ;  /* 0x8000005871717221 */ /* 0x000fe20000000000 */
[----:B------:R-:W-:Y:S01]  /*8140*/  FADD R123, R123, -R14 ;  /* 0x8000000e7b7b7221 */ /* 0x000fe20000000000 */
[----:B------:R-:W-:Y:S01]  /*8150*/  FADD R226, R226, -R88 ;  /* 0x80000058e2e27221 */ /* 0x000fe20000000000 */
[----:B-1----:R-:W-:Y:S01]  /*8160*/  FMNMX R112, R112, R8, !PT ;  /* 0x0000000870707209 */ /* 0x002fe20007800000 */
[----:B------:R-:W-:Y:S01]  /*8170*/  FMUL R113, R113, 1.4426950216293334961 ;  /* 0x3fb8aa3b71717820 */ /* 0x000fe20000400000 */
[----:B------:R-:W-:Y:S01]  /*8180*/  FMUL R19, R123, 1.4426950216293334961 ;  /* 0x3fb8aa3b7b137820 */ /* 0x000fe20000400000 */
[----:B------:R-:W-:-:S02]  /*8190*/  FMUL R123, R226, 1.4426950216293334961 ;  /* 0x3fb8aa3be27b7820 */ /* 0x000fc40000400000 */
[----:B------:R1:W-:Y:S02]  /*81a0*/  MUFU.EX2 R226, R113 ;  /* 0x0000007100e27308 */ /* 0x0003e40000000800 */
[----:B-1----:R-:W1:Y:S01]  /*81b0*/  SHFL.BFLY PT, R113, R112, 0x1, 0x1f ;  /* 0x0c201f0070717f89 */ /* 0x002e6200000e0000 */
[----:B------:R-:W-:Y:S01]  /*81c0*/  FADD R119, R119, -R14 ;  /* 0x8000000e77777221 */ /* 0x000fe20000000000 */
[--C-:B------:R-:W-:Y:S01]  /*81d0*/  FADD R108, R108, -R88.reuse ;  /* 0x800000586c6c7221 */ /* 0x100fe20000000000 */
[----:B------:R-:W-:Y:S02]  /*81e0*/  FADD R139, R139, -R88 ;  /* 0x800000588b8b7221 */ /* 0x000fe40000000000 */
[----:B------:R-:W-:Y:S01]  /*81f0*/  FMUL R17, R119, 1.4426950216293334961 ;  /* 0x3fb8aa3b77117820 */ /* 0x000fe20000400000 */
[----:B------:R-:W-:-:S04]  /*8200*/  FMUL R108, R108, 1.4426950216293334961 ;  /* 0x3fb8aa3b6c6c7820 */ /* 0x000fc80000400000 */
[----:B------:R4:W-:Y:S01]  /*8210*/  MUFU.EX2 R241, R108 ;  /* 0x0000006c00f17308 */ /* 0x0009e20000000800 */
[----:B-1----:R-:W-:-:S04]  /*8220*/  FMNMX R112, R112, R113, !PT ;  /* 0x0000007170707209 */ /* 0x002fc80007800000 */
[----:B------:R-:W-:-:S05]  /*8230*/  FMNMX R112, R112, R236, !PT ;  /* 0x000000ec70707209 */ /* 0x000fca0007800000 */
[--C-:B------:R-:W-:Y:S01]  /*8240*/  FADD R119, R24, -R112.reuse ;  /* 0x8000007018777221 */ /* 0x100fe20000000000 */
[----:B----4-:R-:W-:Y:S01]  /*8250*/  FMUL R108, R139, 1.4426950216293334961 ;  /* 0x3fb8aa3b8b6c7820 */ /* 0x010fe20000400000 */
[----:B------:R-:W-:Y:S01]  /*8260*/  FADD R139, R25, -R112 ;  /* 0x80000070198b7221 */ /* 0x000fe20000000000 */
[----:B0-----:R-:W-:-:S05]  /*8270*/  IMAD.WIDE R10, R4, 0x2, R10 ;  /* 0x00000002040a7825 */ /* 0x001fca00078e020a */
[----:B------:R3:W4:Y:S02]  /*8280*/  LDG.E.U16 R24, desc[UR20][R10.64] ;  /* 0x000000140a187981 */ /* 0x000724000c1e1500 */
[----:B---3--:R-:W-:-:S05]  /*8290*/  IMAD.WIDE R10, R4, 0x2, R222 ;  /* 0x00000002040a7825 */ /* 0x008fca00078e02de */
[----:B------:R0:W3:Y:S04]  /*82a0*/  LDG.E.U16 R25, desc[UR20][R10.64] ;  /* 0x000000140a197981 */ /* 0x0000e8000c1e1500 */
[----:B------:R-:W0:Y:S01]  /*82b0*/  LDL.64 R10, [R1+0x18] ;  /* 0x00001800010a7983 */ /* 0x000e220000100a00 */
[----:B------:R-:W-:Y:S01]  /*82c0*/  FADD R28, R28, -R112 ;  /* 0x800000701c1c7221 */ /* 0x000fe20000000000 */
[----:B------:R-:W-:-:S03]  /*82d0*/  FADD R144, R144, -R88 ;  /* 0x8000005890907221 */ /* 0x000fc60000000000 */
[----:B------:R-:W-:Y:S01]  /*82e0*/  FMUL R28, R28, 1.4426950216293334961 ;  /* 0x3fb8aa3b1c1c7820 */ /* 0x000fe20000400000 */
[----:B------:R-:W-:-:S03]  /*82f0*/  FMUL R113, R144, 1.4426950216293334961 ;  /* 0x3fb8aa3b90717820 */ /* 0x000fc60000400000 */
[----:B------:R-:W-:Y:S01]  /*8300*/  MUFU.EX2 R144, R28 ;  /* 0x0000001c00907308 */ /* 0x000fe20000000800 */
[--C-:B------:R-:W-:Y:S01]  /*8310*/  FADD R222, R29, -R112.reuse ;  /* 0x800000701dde7221 */ /* 0x100fe20000000000 */
[----:B------:R-:W-:-:S04]  /*8320*/  FADD R29, R36, -R112 ;  /* 0x80000070241d7221 */ /* 0x000fc80000000000 */
[----:B------:R-:W-:-:S04]  /*8330*/  FMUL R29, R29, 1.4426950216293334961 ;  /* 0x3fb8aa3b1d1d7820 */ /* 0x000fc80000400000 */
[----:B------:R-:W-:Y:S01]  /*8340*/  MUFU.EX2 R223, R29 ;  /* 0x0000001d00df7308 */ /* 0x000fe20000000800 */
[----:B------:R-:W-:-:S04]  /*8350*/  FADD R37, R37, -R112 ;  /* 0x8000007025257221 */ /* 0x000fc80000000000 */
[----:B------:R-:W-:Y:S01]  /*8360*/  FMUL R37, R37, 1.4426950216293334961 ;  /* 0x3fb8aa3b25257820 */ /* 0x000fe20000400000 */
[----:B------:R-:W-:Y:S01]  /*8370*/  FADD R121, R121, -R88 ;  /* 0x8000005879797221 */ /* 0x000fe20000000000 */
[--C-:B------:R-:W-:Y:S01]  /*8380*/  FADD R46, R46, -R112.reuse ;  /* 0x800000702e2e7221 */ /* 0x100fe20000000000 */
[----:B------:R-:W-:Y:S02]  /*8390*/  FADD R44, R44, -R112 ;  /* 0x800000702c2c7221 */ /* 0x000fe40000000000 */
[----:B------:R-:W-:Y:S01]  /*83a0*/  FMUL R121, R121, 1.4426950216293334961 ;  /* 0x3fb8aa3b79797820 */ /* 0x000fe20000400000 */
[----:B------:R-:W-:Y:S01]  /*83b0*/  FMUL R46, R46, 1.4426950216293334961 ;  /* 0x3fb8aa3b2e2e7820 */ /* 0x000fe20000400000 */
[----:B------:R-:W-:Y:S01]  /*83c0*/  FADD R85, R138, -R14 ;  /* 0x8000000e8a557221 */ /* 0x000fe20000000000 */
[----:B------:R-:W-:Y:S01]  /*83d0*/  FMUL R119, R119, 1.4426950216293334961 ;  /* 0x3fb8aa3b77777820 */ /* 0x000fe20000400000 */
[--C-:B------:R-:W-:Y:S01]  /*83e0*/  FADD R32, R32, -R112.reuse ;  /* 0x8000007020207221 */ /* 0x100fe20000000000 */
[----:B------:R-:W-:Y:S01]  /*83f0*/  MUFU.EX2 R138, R121 ;  /* 0x00000079008a7308 */ /* 0x000fe20000000800 */
[----:B------:R-:W-:Y:S01]  /*8400*/  FMUL R44, R44, 1.4426950216293334961 ;  /* 0x3fb8aa3b2c2c7820 */ /* 0x000fe20000400000 */
[----:B------:R-:W-:Y:S01]  /*8410*/  FADD R45, R45, -R112 ;  /* 0x800000702d2d7221 */ /* 0x000fe20000000000 */
[----:B------:R-:W-:Y:S01]  /*8420*/  FADD R8, R136, -R88 ;  /* 0x8000005888087221 */ /* 0x000fe20000000000 */
[----:B------:R-:W-:-:S04]  /*8430*/  FMUL R32, R32, 1.4426950216293334961 ;  /* 0x3fb8aa3b20207820 */ /* 0x000fc80000400000 */
[----:B------:R1:W-:Y:S01]  /*8440*/  MUFU.EX2 R121, R46 ;  /* 0x0000002e00797308 */ /* 0x0003e20000000800 */
[----:B------:R-:W-:Y:S01]  /*8450*/  FMUL R45, R45, 1.4426950216293334961 ;  /* 0x3fb8aa3b2d2d7820 */ /* 0x000fe20000400000 */
[----:B------:R-:W-:Y:S01]  /*8460*/  FADD R48, R48, -R112 ;  /* 0x8000007030307221 */ /* 0x000fe20000000000 */
[----:B------:R-:W-:Y:S01]  /*8470*/  FADD R110, R110, -R14 ;  /* 0x8000000e6e6e7221 */ /* 0x000fe20000000000 */
[----:B------:R-:W-:Y:S01]  /*8480*/  FADD R120, R120, -R88 ;  /* 0x8000005878787221 */ /* 0x000fe20000000000 */
[----:B-1----:R-:W-:-:S03]  /*8490*/  FMUL R46, R75, UR13 ;  /* 0x0000000d4b2e7c20 */ /* 0x002fc60008400000 */
[----:B------:R-:W-:Y:S01]  /*84a0*/  MUFU.EX2 R136, R119 ;  /* 0x0000007700887308 */ /* 0x000fe20000000800 */
[----:B------:R-:W-:Y:S01]  /*84b0*/  FADD R41, R41, -R112 ;  /* 0x8000007029297221 */ /* 0x000fe20000000000 */
[----:B------:R-:W-:-:S06]  /*84c0*/  FSEL R46, R46, -INF , !P1 ;  /* 0xff8000002e2e7808 */ /* 0x000fcc0004800000 */
[----:B------:R1:W-:Y:S01]  /*84d0*/  MUFU.EX2 R119, R44 ;  /* 0x0000002c00777308 */ /* 0x0003e20000000800 */
[----:B------:R-:W-:Y:S01]  /*84e0*/  FMUL R110, R110, 1.4426950216293334961 ;  /* 0x3fb8aa3b6e6e7820 */ /* 0x000fe20000400000 */
[----:B------:R-:W-:Y:S01]  /*84f0*/  FADD R141, R141, -R14 ;  /* 0x8000000e8d8d7221 */ /* 0x000fe20000000000 */
[----:B------:R-:W-:Y:S01]  /*8500*/  FMUL R120, R120, 1.4426950216293334961 ;  /* 0x3fb8aa3b78787820 */ /* 0x000fe20000400000 */
[----:B-1----:R-:W-:Y:S01]  /*8510*/  FMUL R44, R78, UR13 ;  /* 0x0000000d4e2c7c20 */ /* 0x002fe20008400000 */
[----:B------:R-:W-:-:S03]  /*8520*/  FADD R50, R50, -R112 ;  /* 0x8000007032327221 */ /* 0x000fc60000000000 */
[----:B------:R1:W-:Y:S01]  /*8530*/  MUFU.EX2 R249, R110 ;  /* 0x0000006e00f97308 */ /* 0x0003e20000000800 */
[----:B------:R-:W-:Y:S01]  /*8540*/  FSEL R44, R44, -INF , !P6 ;  /* 0xff8000002c2c7808 */ /* 0x000fe20007000000 */
[----:B------:R-:W-:Y:S01]  /*8550*/  FMUL R78, R50, 1.4426950216293334961 ;  /* 0x3fb8aa3b324e7820 */ /* 0x000fe20000400000 */
[----:B------:R-:W-:Y:S01]  /*8560*/  FADD R50, R22, -R112 ;  /* 0x8000007016327221 */ /* 0x000fe20000000000 */
[----:B-1----:R-:W-:-:S04]  /*8570*/  FMUL R110, R141, 1.4426950216293334961 ;  /* 0x3fb8aa3b8d6e7820 */ /* 0x002fc80000400000 */
[----:B------:R-:W-:Y:S01]  /*8580*/  MUFU.EX2 R141, R120 ;  /* 0x00000078008d7308 */ /* 0x000fe20000000800 */
[----:B------:R-:W-:Y:S01]  /*8590*/  FMUL R50, R50, 1.4426950216293334961 ;  /* 0x3fb8aa3b32327820 */ /* 0x000fe20000400000 */
[----:B0-----:R-:W-:-:S05]  /*85a0*/  IMAD.WIDE R10, R4, 0x2, R10 ;  /* 0x00000002040a7825 */ /* 0x001fca00078e020a */
[----:B------:R0:W3:Y:S01]  /*85b0*/  LDG.E.U16 R28, desc[UR20][R10.64] ;  /* 0x000000140a1c7981 */ /* 0x0000e2000c1e1500 */
[----:B------:R-:W-:Y:S01]  /*85c0*/  FADD R115, R115, -R14 ;  /* 0x8000000e73737221 */ /* 0x000fe20000000000 */
[----:B------:R-:W-:Y:S01]  /*85d0*/  BAR.SYNC.DEFER_BLOCKING 0x0 ;  /* 0x0000000000007b1d */ /* 0x000fe20000010000 */
        /* <DEDUP_REMOVED lines=19> */
[----:B------:R0:W-:Y:S03]  /*8710*/  MUFU.EX2 R36, R11 ;  /* 0x0000000b00247308 */ /* 0x0001e60000000800 */
[----:B------:R-:W-:Y:S01]  /*8720*/  FMNMX R29, R56, R29, !PT ;  /* 0x0000001d381d7209 */ /* 0x000fe20007800000 */
[----:B0-----:R-:W-:-:S04]  /*8730*/  FADD R11, R40, -R112 ;  /* 0x80000070280b7221 */ /* 0x001fc80000000000 */
[----:B------:R0:W-:Y:S02]  /*8740*/  MUFU.EX2 R40, R37 ;  /* 0x0000002500287308 */ /* 0x0001e40000000800 */
[----:B0-----:R-:W-:-:S04]  /*8750*/  FMNMX R37, R57, R29, !PT ;  /* 0x0000001d39257209 */ /* 0x001fc80007800000 */
[----:B------:R-:W-:-:S04]  /*8760*/  FMNMX R37, R59, R37, !PT ;  /* 0x000000253b257209 */ /* 0x000fc80007800000 */
[----:B------:R-:W-:-:S04]  /*8770*/  FMNMX R37, R61, R37, !PT ;  /* 0x000000253d257209 */ /* 0x000fc80007800000 */
[----:B------:R-:W-:-:S04]  /*8780*/  FMNMX R37, R63, R37, !PT ;  /* 0x000000253f257209 */ /* 0x000fc80007800000 */
[----:B------:R-:W-:Y:S01]  /*8790*/  FMNMX R37, R65, R37, !PT ;  /* 0x0000002541257209 */ /* 0x000fe20007800000 */
[----:B------:R0:W-:Y:S01]  /*87a0*/  MUFU.EX2 R33, R32 ;  /* 0x0000002000217308 */ /* 0x0001e20000000800 */
[----:B------:R-:W-:Y:S02]  /*87b0*/  FMUL R11, R11, 1.4426950216293334961 ;  /* 0x3fb8aa3b0b0b7820 */ /* 0x000fe40000400000 */
[----:B------:R-:W-:Y:S01]  /*87c0*/  FMNMX R37, R67, R37, !PT ;  /* 0x0000002543257209 */ /* 0x000fe20007800000 */
[----:B------:R-:W-:Y:S01]  /*87d0*/  FMUL R29, R48, 1.4426950216293334961 ;  /* 0x3fb8aa3b301d7820 */ /* 0x000fe20000400000 */
[--C-:B------:R-:W-:Y:S01]  /*87e0*/  FADD R48, R23, -R112.reuse ;  /* 0x8000007017307221 */ /* 0x100fe20000000000 */
[----:B0-----:R-:W-:Y:S02]  /*87f0*/  FADD R32, R3, -R112 ;  /* 0x8000007003207221 */ /* 0x001fe40000000000 */
[----:B------:R0:W-:Y:S01]  /*8800*/  MUFU.EX2 R3, R45 ;  /* 0x0000002d00037308 */ /* 0x0001e20000000800 */
[----:B------:R-:W-:Y:S01]  /*8810*/  FMNMX R37, R46, R37, !PT ;  /* 0x000000252e257209 */ /* 0x000fe20007800000 */
[----:B------:R-:W-:Y:S01]  /*8820*/  FMUL R32, R32, 1.4426950216293334961 ;  /* 0x3fb8aa3b20207820 */ /* 0x000fe20000400000 */
[----:B------:R-:W-:-:S05]  /*8830*/  FMUL R48, R48, 1.4426950216293334961 ;  /* 0x3fb8aa3b30307820 */ /* 0x000fca0000400000 */
[----:B------:R1:W-:Y:S01]  /*8840*/  MUFU.EX2 R10, R11 ;  /* 0x0000000b000a7308 */ /* 0x0003e20000000800 */
[----:B0-----:R-:W-:Y:S01]  /*8850*/  FMUL R45, R79, UR13 ;  /* 0x0000000d4f2d7c20 */ /* 0x001fe20008400000 */
[----:B------:R-:W-:-:S04]  /*8860*/  FMNMX R37, R44, R37, !PT ;  /* 0x000000252c257209 */ /* 0x000fc80007800000 */
[----:B------:R-:W-:Y:S02]  /*8870*/  FSEL R45, R45, -INF , !P5 ;  /* 0xff8000002d2d7808 */ /* 0x000fe40006800000 */
[----:B------:R0:W-:Y:S01]  /*8880*/  MUFU.EX2 R75, R29 ;  /* 0x0000001d004b7308 */ /* 0x0001e20000000800 */
[----:B-1----:R-:W-:Y:S01]  /*8890*/  FMUL R11, R41, 1.4426950216293334961 ;  /* 0x3fb8aa3b290b7820 */ /* 0x002fe20000400000 */
[----:B------:R-:W-:-:S04]  /*88a0*/  FADD R41, R53, -R112 ;  /* 0x8000007035297221 */ /* 0x000fc80000000000 */
[----:B------:R-:W-:Y:S01]  /*88b0*/  FMUL R41, R41, 1.4426950216293334961 ;  /* 0x3fb8aa3b29297820 */ /* 0x000fe20000400000 */
[----:B0-----:R-:W-:Y:S01]  /*88c0*/  FMUL R29, R82, UR13 ;  /* 0x0000000d521d7c20 */ /* 0x001fe20008400000 */
[----:B------:R0:W-:Y:S04]  /*88d0*/  MUFU.EX2 R120, R32 ;  /* 0x0000002000787308 */ /* 0x0001e80000000800 */
[----:B------:R-:W-:-:S04]  /*88e0*/  FSEL R29, R29, -INF , !P2 ;  /* 0xff8000001d1d7808 */ /* 0x000fc80005000000 */
[----:B------:R1:W-:Y:S01]  /*88f0*/  MUFU.EX2 R22, R48 ;  /* 0x0000003000167308 */ /* 0x0003e20000000800 */
[----:B0-----:R-:W-:Y:S01]  /*8900*/  FMUL R32, R83, UR13 ;  /* 0x0000000d53207c20 */ /* 0x001fe20008400000 */
[----:B-1----:R-:W-:-:S06]  /*8910*/  FMNMX R48, R45, R37, !PT ;  /* 0x000000252d307209 */ /* 0x002fcc0007800000 */
[----:B------:R0:W-:Y:S01]  /*8920*/  MUFU.EX2 R23, R41 ;  /* 0x0000002900177308 */ /* 0x0001e20000000800 */
[----:B------:R-:W-:Y:S02]  /*8930*/  FSEL R32, R32, -INF , !P3 ;  /* 0xff80000020207808 */ /* 0x000fe40005800000 */
[----:B------:R-:W-:Y:S01]  /*8940*/  FMNMX R48, R29, R48, !PT ;  /* 0x000000301d307209 */ /* 0x000fe20007800000 */
[----:B------:R-:W-:Y:S01]  /*8950*/  FMUL R37, R87, UR13 ;  /* 0x0000000d57257c20 */ /* 0x000fe20008400000 */
[----:B0-----:R-:W-:Y:S02]  /*8960*/  FMUL R41, R86, UR13 ;  /* 0x0000000d56297c20 */ /* 0x001fe40008400000 */
[----:B------:R-:W-:Y:S01]  /*8970*/  FMNMX R48, R32, R48, !PT ;  /* 0x0000003020307209 */ /* 0x000fe20007800000 */
[----:B------:R-:W-:Y:S02]  /*8980*/  FADD R53, R21, -R112 ;  /* 0x8000007015357221 */ /* 0x000fe40000000000 */
[----:B------:R-:W-:Y:S01]  /*8990*/  FSEL R41, R41, -INF , !P4 ;  /* 0xff80000029297808 */ /* 0x000fe20006000000 */
[----:B------:R0:W-:Y:S01]  /*89a0*/  MUFU.EX2 R21, R50 ;  /* 0x0000003200157308 */ /* 0x0001e20000000800 */
[----:B------:R-:W-:-:S02]  /*89b0*/  FSEL R37, R37, -INF , !P0 ;  /* 0xff80000025257808 */ /* 0x000fc40004000000 */
[----:B------:R-:W-:Y:S01]  /*89c0*/  FMNMX R48, R41, R48, !PT ;  /* 0x0000003029307209 */ /* 0x000fe20007800000 */
[----:B0-----:R-:W-:-:S03]  /*89d0*/  FADD R50, R20, -R112 ;  /* 0x8000007014327221 */ /* 0x001fc60000000000 */
[----:B------:R-:W-:Y:S01]  /*89e0*/  FMNMX R48, R37, R48, !PT ;  /* 0x0000003025307209 */ /* 0x000fe20007800000 */
[----:B------:R-:W-:-:S04]  /*89f0*/  FMUL R50, R50, 1.4426950216293334961 ;  /* 0x3fb8aa3b32327820 */ /* 0x000fc80000400000 */
[----:B------:R0:W-:Y:S02]  /*8a00*/  MUFU.EX2 R79, R50 ;  /* 0x00000032004f7308 */ /* 0x0001e40000000800 */
[----:B0-----:R-:W0:Y:S02]  /*8a10*/  SHFL.BFLY PT, R50, R48, 0x2, 0x1f ;  /* 0x0c401f0030327f89 */ /* 0x001e2400000e0000 */
[----:B0-----:R-:W-:-:S05]  /*8a20*/  FMNMX R48, R48, R50, !PT ;  /* 0x0000003230307209 */ /* 0x001fca0007800000 */
[----:B------:R-:W0:Y:S01]  /*8a30*/  SHFL.BFLY PT, R50, R48, 0x1, 0x1f ;  /* 0x0c201f0030327f89 */ /* 0x000e2200000e0000 */
[----:B------:R-:W-:Y:S01]  /*8a40*/  FMUL R15, R115, 1.4426950216293334961 ;  /* 0x3fb8aa3b730f7820 */ /* 0x000fe20000400000 */
[----:B------:R-:W-:Y:S01]  /*8a50*/  FADD R115, R132, -R88 ;  /* 0x8000005884737221 */ /* 0x000fe20000000000 */
[--C-:B------:R-:W-:Y:S01]  /*8a60*/  FADD R106, R106, -R14.reuse ;  /* 0x8000000e6a6a7221 */ /* 0x100fe20000000000 */
[----:B------:R-:W-:Y:S01]  /*8a70*/  FADD R107, R107, -R14 ;  /* 0x8000000e6b6b7221 */ /* 0x000fe20000000000 */
[----:B------:R-:W-:Y:S01]  /*8a80*/  FMUL R91, R91, 1.4426950216293334961 ;  /* 0x3fb8aa3b5b5b7820 */ /* 0x000fe20000400000 */
[--C-:B------:R-:W-:Y:S01]  /*8a90*/  FADD R135, R135, -R88.reuse ;  /* 0x8000005887877221 */ /* 0x100fe20000000000 */
[----:B------:R-:W-:Y:S01]  /*8aa0*/  FMUL R106, R106, 1.4426950216293334961 ;  /* 0x3fb8aa3b6a6a7820 */ /* 0x000fe20000400000 */
[----:B------:R-:W-:Y:S01]  /*8ab0*/  FMUL R107, R107, 1.4426950216293334961 ;  /* 0x3fb8aa3b6b6b7820 */ /* 0x000fe20000400000 */
[----:B------:R-:W-:Y:S01]  /*8ac0*/  FMUL R102, R102, 1.4426950216293334961 ;  /* 0x3fb8aa3b66667820 */ /* 0x000fe20000400000 */
[----:B------:R-:W-:Y:S01]  /*8ad0*/  FMUL R103, R103, 1.4426950216293334961 ;  /* 0x3fb8aa3b67677820 */ /* 0x000fe20000400000 */
[----:B------:R-:W-:Y:S01]  /*8ae0*/  FADD R228, R228, -R88 ;  /* 0x80000058e4e47221 */ /* 0x000fe20000000000 */
[----:B0-----:R-:W-:Y:S01]  /*8af0*/  FMNMX R50, R48, R50, !PT ;  /* 0x0000003230327209 */ /* 0x001fe20007800000 */
[----:B------:R-:W-:-:S03]  /*8b00*/  FADD R48, -R112, R236 ;  /* 0x000000ec70307221 */ /* 0x000fc60000000100 */
[----:B------:R-:W-:Y:S01]  /*8b10*/  FMNMX R132, R50, R235, !PT ;  /* 0x000000eb32847209 */ /* 0x000fe20007800000 */
[----:B------:R-:W-:-:S04]  /*8b20*/  FMUL R48, R48, 1.4426950216293334961 ;  /* 0x3fb8aa3b30307820 */ /* 0x000fc80000400000 */
[--C-:B------:R-:W-:Y:S01]  /*8b30*/  FADD R26, R26, -R132.reuse ;  /* 0x800000841a1a7221 */ /* 0x100fe20000000000 */
[----:B------:R0:W-:Y:S03]  /*8b40*/  MUFU.EX2 R248, R91 ;  /* 0x0000005b00f87308 */ /* 0x0001e60000000800 */
[----:B------:R-:W-:Y:S01]  /*8b50*/  FMUL R26, R26, 1.4426950216293334961 ;  /* 0x3fb8aa3b1a1a7820 */ /* 0x000fe20000400000 */
[----:B------:R-:W-:Y:S01]  /*8b60*/  FADD R27, R27, -R132 ;  /* 0x800000841b1b7221 */ /* 0x000fe20000000000 */
[----:B------:R-:W-:-:S03]  /*8b70*/  FMUL R216, R216, 1.4426950216293334961 ;  /* 0x3fb8aa3bd8d87820 */ /* 0x000fc60000400000 */
[----:B------:R1:W-:Y:S01]  /*8b80*/  MUFU.EX2 R251, R106 ;  /* 0x0000006a00fb7308 */ /* 0x0003e20000000800 */
[----:B0-----:R-:W-:Y:S01]  /*8b90*/  FMUL R91, R135, 1.4426950216293334961 ;  /* 0x3fb8aa3b875b7820 */ /* 0x001fe20000400000 */
[----:B------:R-:W-:Y:S01]  /*8ba0*/  FMUL R53, R53, 1.4426950216293334961 ;  /* 0x3fb8aa3b35357820 */ /* 0x000fe20000400000 */
[----:B------:R-:W-:Y:S01]  /*8bb0*/  FADD R125, R125, -R14 ;  /* 0x8000000e7d7d7221 */ /* 0x000fe20000000000 */
[----:B------:R-:W-:-:S04]  /*8bc0*/  FMUL R27, R27, 1.4426950216293334961 ;  /* 0x3fb8aa3b1b1b7820 */ /* 0x000fc80000400000 */
[----:B------:R0:W-:Y:S01]  /*8bd0*/  MUFU.EX2 R250, R107 ;  /* 0x0000006b00fa7308 */ /* 0x0001e20000000800 */
[----:B-1----:R-:W-:-:S07]  /*8be0*/  FMUL R106, R228, 1.4426950216293334961 ;  /* 0x3fb8aa3be46a7820 */ /* 0x002fce0000400000 */
[----:B------:R-:W-:Y:S01]  /*8bf0*/  MUFU.EX2 R135, R48 ;  /* 0x0000003000877308 */ /* 0x000fe20000000800 */
[----:B0-----:R-:W-:Y:S01]  /*8c00*/  FADD R107, R227, -R88 ;  /* 0x80000058e36b7221 */ /* 0x001fe20000000000 */
[----:B------:R-:W-:-:S06]  /*8c10*/  LOP3.LUT R227, R6, 0x20, RZ, 0x3c, !PT ;  /* 0x0000002006e37812 */ /* 0x000fcc00078e3cff */
[----:B------:R0:W-:Y:S01]  /*8c20*/  MUFU.EX2 R48, R26 ;  /* 0x0000001a00307308 */ /* 0x0001e20000000800 */
[----:B------:R-:W-:Y:S01]  /*8c30*/  FMUL R107, R107, 1.4426950216293334961 ;  /* 0x3fb8aa3b6b6b7820 */ /* 0x000fe20000400000 */
[----:B------:R-:W-:Y:S01]  /*8c40*/  FMUL R12, R12, 1.4426950216293334961 ;  /* 0x3fb8aa3b0c0c7820 */ /* 0x000fe20000400000 */
[----:B------:R-:W-:-:S05]  /*8c50*/  FMUL R73, R125, 1.4426950216293334961 ;  /* 0x3fb8aa3b7d497820 */ /* 0x000fca0000400000 */
[----:B------:R-:W-:Y:S01]  /*8c60*/  MUFU.EX2 R102, R102 ;  /* 0x0000006600667308 */ /* 0x000fe20000000800 */
[----:B0-----:R-:W-:Y:S01]  /*8c70*/  FADD R26, R38, -R132 ;  /* 0x80000084261a7221 */ /* 0x001fe20000000000 */
[----:B------:R-:W-:Y:S03]  /*8c80*/  STS.U16 [R6+UR7+0x8000], R230 ;  /* 0x008000e606007988 */ /* 0x000fe60008000407 */
[----:B------:R-:W-:-:S03]  /*8c90*/  FMUL R26, R26, 1.4426950216293334961 ;  /* 0x3fb8aa3b1a1a7820 */ /* 0x000fc60000400000 */
[----:B------:R-:W0:Y:S01]  /*8ca0*/  MUFU.EX2 R103, R103 ;  /* 0x0000006700677308 */ /* 0x000e220000000800 */
[----:B------:R-:W-:Y:S01]  /*8cb0*/  STS.U16 [R6+UR7+0x8400], R219 ;  /* 0x008400db06007988 */ /* 0x000fe20008000407 */
[----:B------:R-:W-:Y:S01]  /*8cc0*/  FADD R125, R225, -R88 ;  /* 0x80000058e17d7221 */ /* 0x000fe20000000000 */
[----:B------:R-:W-:Y:S02]  /*8cd0*/  FMUL R242, R242, 1.4426950216293334961 ;  /* 0x3fb8aa3bf2f27820 */ /* 0x000fe40000400000 */
[----:B------:R-:W-:Y:S03]  /*8ce0*/  STS.U16 [R6+UR7+0x8800], R146 ;  /* 0x0088009206007988 */ /* 0x000fe60008000407 */
[----:B------:R-:W1:Y:S01]  /*8cf0*/  MUFU.EX2 R106, R106 ;  /* 0x0000006a006a7308 */ /* 0x000e620000000800 */
[----:B------:R-:W-:Y:S04]  /*8d00*/  STS.U16 [R6+UR7+0x8c00], R150 ;  /* 0x008c009606007988 */ /* 0x000fe80008000407 */
[----:B------:R-:W-:Y:S03]  /*8d10*/  STS.U16 [R6+UR7+0x9000], R94 ;  /* 0x0090005e06007988 */ /* 0x000fe60008000407 */
[----:B------:R2:W-:Y:S01]  /*8d20*/  MUFU.EX2 R20, R53 ;  /* 0x0000003500147308 */ /* 0x0005e20000000800 */
[----:B------:R-:W-:Y:S04]  /*8d30*/  STS.U16 [R6+UR7+0x9400], R98 ;  /* 0x0094006206007988 */ /* 0x000fe80008000407 */
[----:B------:R-:W-:Y:S03]  /*8d40*/  STS.U16 [R6+UR7+0x9800], R130 ;  /* 0x0098008206007988 */ /* 0x000fe60008000407 */
[----:B------:R-:W1:Y:S01]  /*8d50*/  MUFU.EX2 R216, R216 ;  /* 0x000000d800d87308 */ /* 0x000e620000000800 */
[----:B--2---:R-:W-:Y:S01]  /*8d60*/  FADD R53, R9, -R112 ;  /* 0x8000007009357221 */ /* 0x004fe20000000000 */
[----:B------:R-:W-:Y:S01]  /*8d70*/  STS.U16 [R6+UR7+0x9c00], R140 ;  /* 0x009c008c06007988 */ /* 0x000fe20008000407 */
[----:B------:R-:W-:-:S03]  /*8d80*/  LOP3.LUT R236, R6, 0x40, RZ, 0x3c, !PT ;  /* 0x0000004006ec7812 */ /* 0x000fc600078e3cff */
[----:B------:R-:W-:Y:S02]  /*8d90*/  STS.U16 [R227+UR7+0x8100], R229 ;  /* 0x008100e5e3007988 */ /* 0x000fe40008000407 */
[----:B------:R2:W-:Y:S02]  /*8da0*/  MUFU.EX2 R50, R27 ;  /* 0x0000001b00327308 */ /* 0x0005e40000000800 */
[----:B------:R-:W-:Y:S01]  /*8db0*/  STS.U16 [R227+UR7+0x8500], R218 ;  /* 0x008500dae3007988 */ /* 0x000fe20008000407 */
[----:B------:R-:W-:Y:S01]  /*8dc0*/  FMUL R53, R53, 1.4426950216293334961 ;  /* 0x3fb8aa3b35357820 */ /* 0x000fe20000400000 */
[----:B------:R-:W-:Y:S02]  /*8dd0*/  FADD R111, R111, -R14 ;  /* 0x8000000e6f6f7221 */ /* 0x000fe40000000000 */
[----:B------:R-:W-:Y:S01]  /*8de0*/  STS.U16 [R227+UR7+0x8900], R147 ;  /* 0x00890093e3007988 */ /* 0x000fe20008000407 */
[----:B--2---:R-:W-:Y:S01]  /*8df0*/  FADD R27, R39, -R132 ;  /* 0x80000084271b7221 */ /* 0x004fe20000000000 */
[----:B------:R-:W2:Y:S02]  /*8e00*/  MUFU.EX2 R107, R107 ;  /* 0x0000006b006b7308 */ /* 0x000ea40000000800 */
[----:B------:R-:W-:Y:S01]  /*8e10*/  STS.U16 [R227+UR7+0x8d00], R151 ;  /* 0x008d0097e3007988 */ /* 0x000fe20008000407 */
[----:B------:R-:W-:Y:S01]  /*8e20*/  FMUL R125, R125, 1.4426950216293334961 ;  /* 0x3fb8aa3b7d7d7820 */ /* 0x000fe20000400000 */
[----:B------:R-:W-:Y:S01]  /*8e30*/  FADD R143, R143, -R88 ;  /* 0x800000588f8f7221 */ /* 0x000fe20000000000 */
[----:B------:R-:W-:Y:S01]  /*8e40*/  FADD R114, R114, -R14 ;  /* 0x8000000e72727221 */ /* 0x000fe20000000000 */
[----:B------:R-:W-:Y:S02]  /*8e50*/  STS.U16 [R227+UR7+0x9100], R95 ;  /* 0x0091005fe3007988 */ /* 0x000fe40008000407 */
[----:B------:R4:W-:Y:S02]  /*8e60*/  MUFU.EX2 R39, R26 ;  /* 0x0000001a00277308 */ /* 0x0009e40000000800 */
[----:B------:R-:W-:Y:S01]  /*8e70*/  STS.U16 [R227+UR7+0x9500], R99 ;  /* 0x00950063e3007988 */ /* 0x000fe20008000407 */
[----:B------:R-:W-:Y:S01]  /*8e80*/  FMUL R27, R27, 1.4426950216293334961 ;  /* 0x3fb8aa3b1b1b7820 */ /* 0x000fe20000400000 */
[----:B------:R-:W-:-:S02]  /*8e90*/  FADD R116, R116, -R88 ;  /* 0x8000005874747221 */ /* 0x000fc40000000000 */
[----:B------:R-:W-:Y:S02]  /*8ea0*/  STS.U16 [R227+UR7+0x9900], R101 ;  /* 0x00990065e3007988 */ /* 0x000fe40008000407 */
[----:B------:R3:W-:Y:S01]  /*8eb0*/  MUFU.EX2 R243, R12 ;  /* 0x0000000c00f37308 */ /* 0x0007e20000000800 */
[--C-:B----4-:R-:W-:Y:S01]  /*8ec0*/  FADD R26, R42, -R132.reuse ;  /* 0x800000842a1a7221 */ /* 0x110fe20000000000 */
[----:B------:R-:W-:Y:S03]  /*8ed0*/  STS.U16 [R227+UR7+0x9d00], R24 ;  /* 0x009d0018e3007988 */ /* 0x000fe60008000407 */
[----:B------:R-:W-:Y:S01]  /*8ee0*/  FMUL R26, R26, 1.4426950216293334961 ;  /* 0x3fb8aa3b1a1a7820 */ /* 0x000fe20000400000 */
[----:B------:R-:W-:Y:S02]  /*8ef0*/  STS.U16 [R236+UR7+0x8200], R224 ;  /* 0x008200e0ec007988 */ /* 0x000fe40008000407 */
[----:B------:R-:W4:Y:S01]  /*8f00*/  MUFU.EX2 R123, R123 ;  /* 0x0000007b007b7308 */ /* 0x000f220000000800 */
[----:B---3--:R-:W-:Y:S01]  /*8f10*/  FMUL R12, R111, 1.4426950216293334961 ;  /* 0x3fb8aa3b6f0c7820 */ /* 0x008fe20000400000 */
[----:B------:R-:W-:Y:S01]  /*8f20*/  FMUL R238, R238, 1.4426950216293334961 ;  /* 0x3fb8aa3beeee7820 */ /* 0x000fe20000400000 */
[----:B------:R-:W-:Y:S01]  /*8f30*/  FMUL R13, R114, 1.4426950216293334961 ;  /* 0x3fb8aa3b720d7820 */ /* 0x000fe20000400000 */
[----:B------:R-:W-:Y:S01]  /*8f40*/  FMUL R111, R143, 1.4426950216293334961 ;  /* 0x3fb8aa3b8f6f7820 */ /* 0x000fe20000400000 */
[----:B------:R-:W-:Y:S01]  /*8f50*/  FMUL R139, R139, 1.4426950216293334961 ;  /* 0x3fb8aa3b8b8b7820 */ /* 0x000fe20000400000 */
[----:B------:R-:W-:Y:S02]  /*8f60*/  STS.U16 [R236+UR7+0x8600], R217 ;  /* 0x008600d9ec007988 */ /* 0x000fe40008000407 */
[----:B------:R-:W3:Y:S01]  /*8f70*/  MUFU.EX2 R242, R242 ;  /* 0x000000f200f27308 */ /* 0x000ee20000000800 */
[----:B------:R-:W-:Y:S01]  /*8f80*/  FADD R114, -R88, R233 ;  /* 0x000000e958727221 */ /* 0x000fe20000000100 */
[----:B------:R-:W-:Y:S01]  /*8f90*/  FADD R30, R30, -R132 ;  /* 0x800000841e1e7221 */ /* 0x000fe20000000000 */
[----:B------:R-:W-:Y:S01]  /*8fa0*/  STS.U16 [R236+UR7+0x8a00], R148 ;  /* 0x008a0094ec007988 */ /* 0x000fe20008000407 */
[----:B------:R-:W-:-:S04]  /*8fb0*/  FMUL R116, R116, 1.4426950216293334961 ;  /* 0x3fb8aa3b74747820 */ /* 0x000fc80000400000 */
[----:B------:R0:W-:Y:S01]  /*8fc0*/  MUFU.EX2 R87, R53 ;  /* 0x0000003500577308 */ /* 0x0001e20000000800 */
[----:B------:R-:W-:Y:S01]  /*8fd0*/  FADD R131, R131, -R88 ;  /* 0x8000005883837221 */ /* 0x000fe20000000000 */
[----:B------:R-:W-:Y:S01]  /*8fe0*/  STS.U16 [R236+UR7+0x8e00], R92 ;  /* 0x008e005cec007988 */ /* 0x000fe20008000407 */
[----:B------:R-:W-:Y:S01]  /*8ff0*/  LOP3.LUT R233, R6, 0x60, RZ, 0x3c, !PT ;  /* 0x0000006006e97812 */ /* 0x000fe200078e3cff */
[----:B0-----:R-:W-:-:S04]  /*9000*/  FADD R53, R72, -R112 ;  /* 0x8000007048357221 */ /* 0x001fc80000000000 */
[----:B------:R-:W0:Y:S01]  /*9010*/  MUFU.EX2 R125, R125 ;  /* 0x0000007d007d7308 */ /* 0x000e220000000800 */
[----:B------:R-:W-:Y:S01]  /*9020*/  STS.U16 [R236+UR7+0x9200], R96 ;  /* 0x00920060ec007988 */ /* 0x000fe20008000407 */
[----:B------:R-:W-:Y:S01]  /*9030*/  FMUL R53, R53, 1.4426950216293334961 ;  /* 0x3fb8aa3b35357820 */ /* 0x000fe20000400000 */
[----:B------:R-:W-:Y:S02]  /*9040*/  FMUL R30, R30, 1.4426950216293334961 ;  /* 0x3fb8aa3b1e1e7820 */ /* 0x000fe40000400000 */
[----:B------:R-:W-:Y:S03]  /*9050*/  STS.U16 [R236+UR7+0x9600], R122 ;  /* 0x0096007aec007988 */ /* 0x000fe60008000407 */
[----:B------:R1:W-:Y:S01]  /*9060*/  MUFU.EX2 R42, R27 ;  /* 0x0000001b002a7308 */ /* 0x0003e20000000800 */
[----:B------:R-:W-:Y:S01]  /*9070*/  STS.U16 [R236+UR7+0x9a00], R104 ;  /* 0x009a0068ec007988 */ /* 0x000fe20008000407 */
[----:B------:R-:W-:-:S06]  /*9080*/  FADD R60, R60, -R112 ;  /* 0x800000703c3c7221 */ /* 0x000fcc0000000000 */
[----:B------:R2:W-:Y:S01]  /*9090*/  MUFU.EX2 R143, R26 ;  /* 0x0000001a008f7308 */ /* 0x0005e20000000800 */
[----:B-1----:R-:W-:Y:S01]  /*90a0*/  FADD R27, R102, R103 ;  /* 0x00000067661b7221 */ /* 0x002fe20000000000 */
[----:B------:R1:W-:Y:S01]  /*90b0*/  STS.U16 [R236+UR7+0x9e00], R25 ;  /* 0x009e0019ec007988 */ /* 0x0003e20008000407 */
[----:B------:R-:W-:Y:S02]  /*90c0*/  FMUL R234, R234, 1.4426950216293334961 ;  /* 0x3fb8aa3beaea7820 */ /* 0x000fe40000400000 */
[----:B------:R-:W-:Y:S01]  /*90d0*/  FADD R27, R106, R27 ;  /* 0x0000001b6a1b7221 */ /* 0x000fe20000000000 */
[----:B--2---:R-:W-:Y:S02]  /*90e0*/  FADD R26, R7, -R132 ;  /* 0x80000084071a7221 */ /* 0x004fe40000000000 */
[----:B------:R-:W2:Y:S01]  /*90f0*/  MUFU.EX2 R126, R126 ;  /* 0x0000007e007e7308 */ /* 0x000ea20000000800 */
[----:B------:R-:W-:Y:S01]  /*9100*/  STS.U16 [R233+UR7+0x8300], R220 ;  /* 0x008300dce9007988 */ /* 0x000fe20008000407 */
[----:B-1----:R-:W-:Y:S01]  /*9110*/  FADD R25, R216, R244 ;  /* 0x000000f4d8197221 */ /* 0x002fe20000000000 */
[----:B------:R-:W-:Y:S01]  /*9120*/  FMUL R26, R26, 1.4426950216293334961 ;  /* 0x3fb8aa3b1a1a7820 */ /* 0x000fe20000400000 */
[----:B------:R-:W-:Y:S01]  /*9130*/  FMUL R222, R222, 1.4426950216293334961 ;  /* 0x3fb8aa3bdede7820 */ /* 0x000fe20000400000 */
[--C-:B------:R-:W-:Y:S01]  /*9140*/  FADD R34, R34, -R132.reuse ;  /* 0x8000008422227221 */ /* 0x100fe20000000000 */
[----:B------:R-:W-:Y:S02]  /*9150*/  STS.U16 [R233+UR7+0x8700], R145 ;  /* 0x00870091e9007988 */ /* 0x000fe40008000407 */
[----:B------:R-:W-:Y:S01]  /*9160*/  MUFU.EX2 R238, R238 ;  /* 0x000000ee00ee7308 */ /* 0x000fe20000000800 */
[----:B------:R-:W-:Y:S01]  /*9170*/  FADD R35, R35, -R132 ;  /* 0x8000008423237221 */ /* 0x000fe20000000000 */
[----:B------:R-:W-:Y:S01]  /*9180*/  STS.U16 [R233+UR7+0x8b00], R149 ;  /* 0x008b0095e9007988 */ /* 0x000fe20008000407 */
[----:B------:R-:W-:-:S05]  /*9190*/  FMUL R60, R60, 1.4426950216293334961 ;  /* 0x3fb8aa3b3c3c7820 */ /* 0x000fca0000400000 */
[----:B------:R1:W-:Y:S01]  /*91a0*/  MUFU.EX2 R225, R116 ;  /* 0x0000007400e17308 */ /* 0x0003e20000000800 */
[----:B------:R-:W-:Y:S01]  /*91b0*/  STS.U16 [R233+UR7+0x8f00], R93 ;  /* 0x008f005de9007988 */ /* 0x000fe20008000407 */
[----:B------:R-:W-:-:S06]  /*91c0*/  FMUL R34, R34, 1.4426950216293334961 ;  /* 0x3fb8aa3b22227820 */ /* 0x000fcc0000400000 */
[----:B------:R-:W2:Y:S01]  /*91d0*/  MUFU.EX2 R139, R139 ;  /* 0x0000008b008b7308 */ /* 0x000ea20000000800 */
[----:B-1----:R-:W-:Y:S01]  /*91e0*/  FMUL R116, R131, 1.4426950216293334961 ;  /* 0x3fb8aa3b83747820 */ /* 0x002fe20000400000 */
[----:B------:R-:W-:Y:S01]  /*91f0*/  STS.U16 [R233+UR7+0x9300], R97 ;  /* 0x00930061e9007988 */ /* 0x000fe20008000407 */
[----:B------:R-:W-:-:S05]  /*9200*/  FMUL R35, R35, 1.4426950216293334961 ;  /* 0x3fb8aa3b23237820 */ /* 0x000fca0000400000 */
[----:B------:R-:W-:Y:S01]  /*9210*/  MUFU.EX2 R131, R53 ;  /* 0x0000003500837308 */ /* 0x000fe20000000800 */
[----:B------:R-:W-:Y:S01]  /*9220*/  STS.U16 [R233+UR7+0x9700], R129 ;  /* 0x00970081e9007988 */ /* 0x000fe20008000407 */
[----:B------:R-:W-:-:S06]  /*9230*/  FADD R31, R31, -R132 ;  /* 0x800000841f1f7221 */ /* 0x000fcc0000000000 */
[----:B------:R1:W-:Y:S01]  /*9240*/  MUFU.EX2 R53, R30 ;  /* 0x0000001e00357308 */ /* 0x0003e20000000800 */
[----:B------:R-:W-:Y:S07]  /*9250*/  STS.U16 [R233+UR7+0x9b00], R105 ;  /* 0x009b0069e9007988 */ /* 0x000fee0008000407 */
[----:B------:R3:W-:Y:S01]  /*9260*/  MUFU.EX2 R130, R26 ;  /* 0x0000001a00827308 */ /* 0x0007e20000000800 */
[----:B-1----:R-:W-:Y:S01]  /*9270*/  FADD R30, R107, R27 ;  /* 0x0000001b6b1e7221 */ /* 0x002fe20000000000 */
[----:B------:R1:W-:Y:S03]  /*9280*/  STS.U16 [R233+UR7+0x9f00], R28 ;  /* 0x009f001ce9007988 */ /* 0x0003e60008000407 */
[----:B----4-:R-:W-:-:S03]  /*9290*/  FADD R30, R123, R30 ;  /* 0x0000001e7b1e7221 */ /* 0x010fc60000000000 */
[----:B------:R-:W-:Y:S01]  /*92a0*/  MUFU.EX2 R234, R234 ;  /* 0x000000ea00ea7308 */ /* 0x000fe20000000800 */
[----:B---3--:R-:W-:Y:S01]  /*92b0*/  FADD R26, R243, R25 ;  /* 0x00000019f31a7221 */ /* 0x008fe20000000000 */
[----:B------:R-:W-:Y:S01]  /*92c0*/  FMUL R31, R31, 1.4426950216293334961 ;  /* 0x3fb8aa3b1f1f7820 */ /* 0x000fe20000400000 */
[----:B------:R-:W-:Y:S01]  /*92d0*/  FADD R82, R58, -R112 ;  /* 0x800000703a527221 */ /* 0x000fe20000000000 */
[----:B------:R3:W-:Y:S06]  /*92e0*/  MEMBAR.ALL.CTA ;  /* 0x0000000000007992 */ /* 0x0007ec0000008000 */
[----:B---3--:R-:W3:Y:S01]  /*92f0*/  FENCE.VIEW.ASYNC.S ;  /* 0x00000000000073c6 */ /* 0x008ee20000000000 */
[----:B-1----:R-:W-:Y:S01]  /*9300*/  FADD R28, R242, R26 ;  /* 0x0000001af21c7221 */ /* 0x002fe20000000000 */
[----:B------:R-:W1:Y:S03]  /*9310*/  MUFU.EX2 R222, R222 ;  /* 0x000000de00de7308 */ /* 0x000e660000000800 */
[----:B------:R-:W-:-:S05]  /*9320*/  FADD R28, R240, R28 ;  /* 0x0000001cf01c7221 */ /* 0x000fca0000000000 */
[----:B------:R-:W-:Y:S08]  /*9330*/  MUFU.EX2 R83, R60 ;  /* 0x0000003c00537308 */ /* 0x000ff00000000800 */
[----:B------:R4:W-:Y:S08]  /*9340*/  MUFU.EX2 R60, R34 ;  /* 0x00000022003c7308 */ /* 0x0009f00000000800 */
[----:B------:R2:W-:Y:S01]  /*9350*/  MUFU.EX2 R38, R35 ;  /* 0x0000002300267308 */ /* 0x0005e20000000800 */
[----:B----4-:R-:W-:Y:S01]  /*9360*/  FADD R34, R29, -R132 ;  /* 0x800000841d227221 */ /* 0x010fe20000000000 */
[C---:B0-----:R-:W-:Y:S01]  /*9370*/  F2FP.F16.F32.PACK_AB R29, R125.reuse, R123 ;  /* 0x0000007b7d1d723e */ /* 0x041fe200000000ff */
[----:B--2---:R-:W-:-:S02]  /*9380*/  FADD R35, R125, R30 ;  /* 0x0000001e7d237221 */ /* 0x004fc40000000000 */
[----:B------:R-:W-:-:S03]  /*9390*/  FMUL R125, R34, 1.4426950216293334961 ;  /* 0x3fb8aa3b227d7820 */ /* 0x000fc60000400000 */
[----:B------:R0:W2:Y:S01]  /*93a0*/  MUFU.EX2 R58, R31 ;  /* 0x0000001f003a7308 */ /* 0x0000a20000000800 */
[----:B------:R-:W-:Y:S01]  /*93b0*/  FADD R34, R32, -R132 ;  /* 0x8000008420227221 */ /* 0x000fe20000000000 */
[----:B------:R-:W-:Y:S01]  /*93c0*/  FADD R35, R126, R35 ;  /* 0x000000237e237221 */ /* 0x000fe20000000000 */
[----:B------:R-:W-:-:S03]  /*93d0*/  FADD R32, R136, R139 ;  /* 0x0000008b88207221 */ /* 0x000fc60000000000 */
[----:B------:R-:W-:Y:S01]  /*93e0*/  FADD R220, R100, R35 ;  /* 0x0000002364dc7221 */ /* 0x000fe20000000000 */
[----:B0-----:R-:W-:Y:S01]  /*93f0*/  FADD R31, R238, R28 ;  /* 0x0000001cee1f7221 */ /* 0x001fe20000000000 */
[----:B------:R-:W-:Y:S01]  /*9400*/  FADD R35, R144, R32 ;  /* 0x0000002090237221 */ /* 0x000fe20000000000 */
[----:B------:R-:W-:Y:S02]  /*9410*/  FADD R43, R43, -R132 ;  /* 0x800000842b2b7221 */ /* 0x000fe40000000000 */
[----:B------:R-:W-:Y:S01]  /*9420*/  FADD R31, R237, R31 ;  /* 0x0000001fed1f7221 */ /* 0x000fe20000000000 */
[----:B-1----:R-:W-:Y:S01]  /*9430*/  FADD R35, R222, R35 ;  /* 0x00000023de237221 */ /* 0x002fe20000000000 */
[----:B------:R-:W-:Y:S02]  /*9440*/  FMUL R43, R43, 1.4426950216293334961 ;  /* 0x3fb8aa3b2b2b7820 */ /* 0x000fe40000400000 */
[----:B------:R-:W-:Y:S01]  /*9450*/  FADD R123, R234, R31 ;  /* 0x0000001fea7b7221 */ /* 0x000fe20000000000 */
[----:B------:R-:W-:Y:S01]  /*9460*/  F2FP.F16.F32.PACK_AB R31, R100, R126 ;  /* 0x0000007e641f723e */ /* 0x000fe200000000ff */
[----:B------:R-:W-:Y:S01]  /*9470*/  FMUL R126, R34, 1.4426950216293334961 ;  /* 0x3fb8aa3b227e7820 */ /* 0x000fe20000400000 */
[----:B------:R-:W-:Y:S01]  /*9480*/  FADD R34, R48, R50 ;  /* 0x0000003230227221 */ /* 0x000fe20000000000 */
[----:B------:R-:W-:Y:S01]  /*9490*/  FADD R41, R41, -R132 ;  /* 0x8000008429297221 */ /* 0x000fe20000000000 */
[----:B------:R-:W-:Y:S01]  /*94a0*/  FADD R117, R117, -R88 ;  /* 0x8000005875757221 */ /* 0x000fe20000000000 */
[----:B------:R-:W-:Y:S01]  /*94b0*/  FADD R35, R33, R35 ;  /* 0x0000002321237221 */ /* 0x000fe20000000000 */
[--C-:B------:R-:W-:Y:S01]  /*94c0*/  FADD R142, R142, -R14.reuse ;  /* 0x8000000e8e8e7221 */ /* 0x100fe20000000000 */
[----:B------:R0:W-:Y:S01]  /*94d0*/  MUFU.EX2 R7, R43 ;  /* 0x0000002b00077308 */ /* 0x0001e20000000800 */
[----:B------:R-:W-:Y:S01]  /*94e0*/  F2FP.F16.F32.PACK_AB R32, R139, R136 ;  /* 0x000000888b20723e */ /* 0x000fe200000000ff */
[----:B------:R-:W-:Y:S01]  /*94f0*/  FADD R118, R118, -R14 ;  /* 0x8000000e76767221 */ /* 0x000fe20000000000 */
[----:B------:R-:W-:Y:S01]  /*9500*/  FMUL R136, R41, 1.4426950216293334961 ;  /* 0x3fb8aa3b29887820 */ /* 0x000fe20000400000 */
[----:B------:R-:W-:Y:S01]  /*9510*/  FMUL R117, R117, 1.4426950216293334961 ;  /* 0x3fb8aa3b75757820 */ /* 0x000fe20000400000 */
[----:B------:R-:W-:Y:S01]  /*9520*/  FADD R127, R127, -R88 ;  /* 0x800000587f7f7221 */ /* 0x000fe20000000000 */
[----:B------:R-:W-:Y:S01]  /*9530*/  FADD R41, R36, R35 ;  /* 0x0000002324297221 */ /* 0x000fe20000000000 */
[----:B0-----:R-:W-:Y:S01]  /*9540*/  FADD R43, R53, R34 ;  /* 0x00000022352b7221 */ /* 0x001fe20000000000 */
[----:B------:R-:W-:Y:S01]  /*9550*/  FMUL R16, R118, 1.4426950216293334961 ;  /* 0x3fb8aa3b76107820 */ /* 0x000fe20000400000 */
[----:B------:R-:W-:Y:S01]  /*9560*/  FMUL R89, R142, 1.4426950216293334961 ;  /* 0x3fb8aa3b8e597820 */ /* 0x000fe20000400000 */
[----:B------:R-:W-:Y:S01]  /*9570*/  FMUL R118, R127, 1.4426950216293334961 ;  /* 0x3fb8aa3b7f767820 */ /* 0x000fe20000400000 */
[----:B--2---:R-:W-:Y:S01]  /*9580*/  FADD R43, R58, R43 ;  /* 0x0000002b3a2b7221 */ /* 0x004fe20000000000 */
[----:B------:R0:W-:Y:S01]  /*9590*/  MUFU.EX2 R142, R117 ;  /* 0x00000075008e7308 */ /* 0x0001e20000000800 */
[----:B------:R-:W-:Y:S01]  /*95a0*/  FADD R139, R223, R41 ;  /* 0x00000029df8b7221 */ /* 0x000fe20000000000 */
[--C-:B------:R-:W-:Y:S01]  /*95b0*/  FADD R133, R133, -R14.reuse ;  /* 0x8000000e85857221 */ /* 0x100fe20000000000 */
[----:B------:R-:W-:Y:S01]  /*95c0*/  FADD R81, R134, -R14 ;  /* 0x8000000e86517221 */ /* 0x000fe20000000000 */
[----:B------:R-:W-:Y:S01]  /*95d0*/  FADD R124, R124, -R88 ;  /* 0x800000587c7c7221 */ /* 0x000fe20000000000 */
[----:B------:R-:W-:Y:S01]  /*95e0*/  FADD R127, R66, -R112 ;  /* 0x80000070427f7221 */ /* 0x000fe20000000000 */
[--C-:B------:R-:W-:Y:S01]  /*95f0*/  FADD R232, R232, -R132.reuse ;  /* 0x80000084e8e87221 */ /* 0x100fe20000000000 */
[----:B------:R-:W-:Y:S01]  /*9600*/  FADD R37, R37, -R132 ;  /* 0x8000008425257221 */ /* 0x000fe20000000000 */
[----:B------:R-:W-:Y:S01]  /*9610*/  FADD R41, -R132, R235 ;  /* 0x000000eb84297221 */ /* 0x000fe20000000100 */
[----:B0-----:R-:W-:Y:S01]  /*9620*/  FADD R117, R128, -R88 ;  /* 0x8000005880757221 */ /* 0x001fe20000000000 */
[----:B------:R-:W-:Y:S01]  /*9630*/  FMUL R114, R114, 1.4426950216293334961 ;  /* 0x3fb8aa3b72727820 */ /* 0x000fe20000400000 */
[--C-:B------:R-:W-:Y:S01]  /*9640*/  FADD R62, R62, -R112.reuse ;  /* 0x800000703e3e7221 */ /* 0x100fe20000000000 */
[--C-:B------:R-:W-:Y:S01]  /*9650*/  FADD R64, R64, -R112.reuse ;  /* 0x8000007040407221 */ /* 0x100fe20000000000 */
[--C-:B------:R-:W-:Y:S01]  /*9660*/  FADD R69, R69, -R112.reuse ;  /* 0x8000007045457221 */ /* 0x100fe20000000000 */
[--C-:B------:R-:W-:Y:S01]  /*9670*/  FADD R68, R68, -R112.reuse ;  /* 0x8000007044447221 */ /* 0x100fe20000000000 */
[--C-:B------:R-:W-:Y:S01]  /*9680*/  FADD R71, R71, -R112.reuse ;  /* 0x8000007047477221 */ /* 0x100fe20000000000 */
[----:B------:R-:W-:Y:S01]  /*9690*/  FADD R70, R70, -R112 ;  /* 0x8000007046467221 */ /* 0x000fe20000000000 */
[--C-:B------:R-:W-:Y:S01]  /*96a0*/  FADD R47, R47, -R132.reuse ;  /* 0x800000842f2f7221 */ /* 0x100fe20000000000 */
        /* <DEDUP_REMOVED lines=14> */
[----:B------:R-:W-:Y:S01]  /*9790*/  FADD R45, R45, -R132 ;  /* 0x800000842d2d7221 */ /* 0x000fe20000000000 */
[----:B------:R-:W-:Y:S01]  /*97a0*/  FADD R43, R60, R43 ;  /* 0x0000002b3c2b7221 */ /* 0x000fe20000000000 */
[----:B------:R-:W-:Y:S01]  /*97b0*/  F2FP.F16.F32.PACK_AB R34, R222, R144 ;  /* 0x00000090de22723e */ /* 0x000fe200000000ff */
[----:B------:R-:W-:Y:S01]  /*97c0*/  FMUL R74, R74, 1.4426950216293334961 ;  /* 0x3fb8aa3b4a4a7820 */ /* 0x000fe20000400000 */
        /* <DEDUP_REMOVED lines=36> */
[C---:B------:R-:W-:Y:S01]  /*9a10*/  FADD R43, R38.reuse, R43 ;  /* 0x0000002b262b7221 */ /* 0x040fe20000000000 */
[----:B------:R-:W-:Y:S01]  /*9a20*/  F2FP.F16.F32.PACK_AB R37, R38, R60 ;  /* 0x0000003c2625723e */ /* 0x000fe200000000ff */
[----:B------:R-:W0:Y:S01]  /*9a30*/  MUFU.EX2 R114, R114 ;  /* 0x0000007200727308 */ /* 0x000e220000000800 */
[----:B------:R-:W-:-:S02]  /*9a40*/  F2FP.F16.F32.PACK_AB R38, R40, R223 ;  /* 0x000000df2826723e */ /* 0x000fc400000000ff */
[----:B------:R-:W-:-:S05]  /*9a50*/  F2FP.F16.F32.PACK_AB R24, R244, R216 ;  /* 0x000000d8f418723e */ /* 0x000fca00000000ff */
[----:B------:R-:W1:Y:S08]  /*9a60*/  MUFU.EX2 R223, R41 ;  /* 0x0000002900df7308 */ /* 0x000e700000000800 */
[----:B------:R-:W-:Y:S08]  /*9a70*/  MUFU.EX2 R80, R133 ;  /* 0x0000008500507308 */ /* 0x000ff00000000800 */
[----:B------:R-:W2:Y:S08]  /*9a80*/  MUFU.EX2 R12, R12 ;  /* 0x0000000c000c7308 */ /* 0x000eb00000000800 */
[----:B------:R-:W-:Y:S08]  /*9a90*/  MUFU.EX2 R13, R13 ;  /* 0x0000000d000d7308 */ /* 0x000ff00000000800 */
[----:B------:R-:W4:Y:S08]  /*9aa0*/  MUFU.EX2 R15, R15 ;  /* 0x0000000f000f7308 */ /* 0x000f300000000800 */
[----:B------:R-:W-:Y:S08]  /*9ab0*/  MUFU.EX2 R16, R16 ;  /* 0x0000001000107308 */ /* 0x000ff00000000800 */
[----:B------:R-:W3:Y:S08]  /*9ac0*/  MUFU.EX2 R17, R17 ;  /* 0x0000001100117308 */ /* 0x000ef00000000800 */
[----:B------:R-:W-:Y:S08]  /*9ad0*/  MUFU.EX2 R18, R18 ;  /* 0x0000001200127308 */ /* 0x000ff00000000800 */
[----:B------:R-:W3:Y:S08]  /*9ae0*/  MUFU.EX2 R19, R19 ;  /* 0x0000001300137308 */ /* 0x000ef00000000800 */
[----:B------:R-:W-:Y:S08]  /*9af0*/  MUFU.EX2 R73, R73 ;  /* 0x0000004900497308 */ /* 0x000ff00000000800 */
        /* <DEDUP_REMOVED lines=8> */
[----:B------:R-:W3:Y:S08]  /*9b80*/  MUFU.EX2 R124, R124 ;  /* 0x0000007c007c7308 */ /* 0x000ef00000000800 */
        /* <DEDUP_REMOVED lines=35> */
[----:B------:R2:W-:Y:S08]  /*9dc0*/  MUFU.EX2 R149, R44 ;  /* 0x0000002c00957308 */ /* 0x0005f00000000800 */
[----:B------:R4:W3:Y:S08]  /*9dd0*/  MUFU.EX2 R216, R45 ;  /* 0x0000002d00d87308 */ /* 0x0008f00000000800 */
[----:B------:R-:W-:Y:S08]  /*9de0*/  MUFU.EX2 R125, R125 ;  /* 0x0000007d007d7308 */ /* 0x000ff00000000800 */
[----:B------:R-:W3:Y:S08]  /*9df0*/  MUFU.EX2 R126, R126 ;  /* 0x0000007e007e7308 */ /* 0x000ef00000000800 */
[----:B------:R-:W-:Y:S08]  /*9e00*/  MUFU.EX2 R136, R136 ;  /* 0x0000008800887308 */ /* 0x000ff00000000800 */
[----:B------:R-:W3:Y:S01]  /*9e10*/  MUFU.EX2 R144, R144 ;  /* 0x0000009000907308 */ /* 0x000ee20000000800 */
[----:B------:R-:W-:Y:S01]  /*9e20*/  FADD R43, R39, R43 ;  /* 0x0000002b272b7221 */ /* 0x000fe20000000000 */
[----:B------:R-:W-:Y:S01]  /*9e30*/  F2FP.F16.F32.PACK_AB R36, R36, R33 ;  /* 0x000000212424723e */ /* 0x000fe200000000ff */
[-C--:B------:R-:W-:Y:S01]  /*9e40*/  FMUL R184, R184, R90.reuse ;  /* 0x0000005ab8b87220 */ /* 0x080fe20000400000 */
        /* <DEDUP_REMOVED lines=14> */
[----:B------:R-:W-:Y:S01]  /*9f30*/  FMUL R213, R213, R90 ;  /* 0x0000005ad5d57220 */ /* 0x000fe20000400000 */
[-C--:B0-----:R-:W-:Y:S01]  /*9f40*/  FMUL R186, R186, R114.reuse ;  /* 0x00000072baba7220 */ /* 0x081fe20000400000 */
        /* <DEDUP_REMOVED lines=31> */
[-C--:B-1----:R-:W-:Y:S01]  /*a140*/  FMUL R154, R154, R223.reuse ;  /* 0x000000df9a9a7220 */ /* 0x082fe20000400000 */
        /* <DEDUP_REMOVED lines=15> */
[----:B------:R-:W-:Y:S01]  /*a240*/  F2FP.F16.F32.PACK_AB R25, R103, R102 ;  /* 0x000000666719723e */ /* 0x000fe200000000ff */
[----:B------:R-:W-:Y:S01]  /*a250*/  FADD R139, R40, R139 ;  /* 0x0000008b288b7221 */ /* 0x000fe20000000000 */
[----:B------:R-:W-:Y:S01]  /*a260*/  F2FP.F16.F32.PACK_AB R27, R107, R106 ;  /* 0x0000006a6b1b723e */ /* 0x000fe200000000ff */
[----:B------:R-:W-:Y:S01]  /*a270*/  FADD R222, R42, R43 ;  /* 0x0000002b2ade7221 */ /* 0x000fe20000000000 */
[----:B------:R-:W-:-:S02]  /*a280*/  F2FP.F16.F32.PACK_AB R33, R50, R48 ;  /* 0x000000303221723e */ /* 0x000fc400000000ff */
[----:B------:R-:W-:Y:S02]  /*a290*/  F2FP.F16.F32.PACK_AB R35, R58, R53 ;  /* 0x000000353a23723e */ /* 0x000fe400000000ff */
[----:B------:R-:W-:Y:S02]  /*a2a0*/  F2FP.F16.F32.PACK_AB R39, R42, R39 ;  /* 0x000000272a27723e */ /* 0x000fe400000000ff */
[----:B------:R-:W-:Y:S02]  /*a2b0*/  F2FP.F16.F32.PACK_AB R26, R242, R243 ;  /* 0x000000f3f21a723e */ /* 0x000fe400000000ff */
[----:B------:R-:W-:Y:S02]  /*a2c0*/  F2FP.F16.F32.PACK_AB R28, R238, R240 ;  /* 0x000000f0ee1c723e */ /* 0x000fe400000000ff */
[----:B------:R-:W-:Y:S02]  /*a2d0*/  F2FP.F16.F32.PACK_AB R30, R234, R237 ;  /* 0x000000edea1e723e */ /* 0x000fe400000000ff */
[----:B------:R-:W-:-:S02]  /*a2e0*/  F2FP.F16.F32.PACK_AB R40, R5, R0 ;  /* 0x000000000528723e */ /* 0x000fc400000000ff */
[----:B------:R-:W-:Y:S02]  /*a2f0*/  F2FP.F16.F32.PACK_AB R41, R247, R248 ;  /* 0x000000f8f729723e */ /* 0x000fe400000000ff */
[----:B------:R-:W-:Y:S02]  /*a300*/  F2FP.F16.F32.PACK_AB R42, R252, R221 ;  /* 0x000000ddfc2a723e */ /* 0x000fe400000000ff */
[----:B------:R-:W-:Y:S02]  /*a310*/  F2FP.F16.F32.PACK_AB R43, R245, R246 ;  /* 0x000000f6f52b723e */ /* 0x000fe400000000ff */
[----:B--2---:R-:W-:Y:S02]  /*a320*/  F2FP.F16.F32.PACK_AB R44, R250, R251 ;  /* 0x000000fbfa2c723e */ /* 0x004fe400000000ff */
[----:B----4-:R-:W-:Y:S02]  /*a330*/  F2FP.F16.F32.PACK_AB R45, R239, R241 ;  /* 0x000000f1ef2d723e */ /* 0x010fe400000000ff */
[----:B------:R-:W-:-:S02]  /*a340*/  F2FP.F16.F32.PACK_AB R46, R12, R249 ;  /* 0x000000f90c2e723e */ /* 0x000fc400000000ff */
[----:B------:R-:W-:Y:S02]  /*a350*/  F2FP.F16.F32.PACK_AB R47, R226, R231 ;  /* 0x000000e7e22f723e */ /* 0x000fe400000000ff */
[----:B------:R-:W-:Y:S02]  /*a360*/  F2FP.F16.F32.PACK_AB R48, R15, R13 ;  /* 0x0000000d0f30723e */ /* 0x000fe400000000ff */
[----:B------:R-:W-:Y:S02]  /*a370*/  F2FP.F16.F32.PACK_AB R49, R142, R225 ;  /* 0x000000e18e31723e */ /* 0x000fe400000000ff */
[----:B---3--:R-:W-:Y:S02]  /*a380*/  F2FP.F16.F32.PACK_AB R50, R17, R16 ;  /* 0x000000101132723e */ /* 0x008fe400000000ff */
[----:B------:R-:W-:Y:S02]  /*a390*/  F2FP.F16.F32.PACK_AB R51, R138, R141 ;  /* 0x0000008d8a33723e */ /* 0x000fe400000000ff */
        /* <DEDUP_REMOVED lines=35> */
[----:B------:R-:W-:Y:S01]  /*a5d0*/  F2FP.F16.F32.PACK_AB R107, R144, R136 ;  /* 0x00000088906b723e */ /* 0x000fe200000000ff */
[----:B------:R-:W-:Y:S06]  /*a5e0*/  BAR.SYNC.DEFER_BLOCKING 0x0 ;  /* 0x0000000000007b1d */ /* 0x000fec0000010000 */
[----:B------:R-:W-:-:S06]  /*a5f0*/  WARPGROUP.ARRIVE ;  /* 0x00000000000079c5 */ /* 0x000fcc0000000000 */
[----:B------:R-:W-:Y:S04]  /*a600*/  HGMMA.64x64x16.F32 R184, R24, gdesc[UR32], R184 ;  /* 0x00e0002018b87df0 */ /* 0x000fe800087008b8 */
        /* <DEDUP_REMOVED lines=8> */
[----:B------:R-:W-:Y:S01]  /*a690*/  HGMMA.64x64x16.F32 R152, R36, gdesc[UR36], R152 ;  /* 0x00e0002424987df0 */ /* 0x000fe20008700898 */
[----:B------:R-:W-:-:S02]  /*a6a0*/  FADD R123, R0, R123 ;  /* 0x0000007b007b7221 */ /* 0x000fc40000000000 */
[----:B------:R0:W5:Y:S01]  /*a6b0*/  LDL.LU R0, [R1+0x220] ;  /* 0x0002200001007983 */ /* 0x0001620000300800 */
[----:B------:R-:W-:Y:S01]  /*a6c0*/  HGMMA.64x64x16.F32 R152, R64, gdesc[UR16], R152 ;  /* 0x00e0001040987df0 */ /* 0x000fe20008700898 */
[----:B------:R-:W-:Y:S02]  /*a6d0*/  FADD R123, R5, R123 ;  /* 0x0000007b057b7221 */ /* 0x000fe40000000000 */
[----:B------:R-:W2:Y:S02]  /*a6e0*/  LDL.LU R5, [R1+0x21c] ;  /* 0x00021c0001057983 */ /* 0x000ea40000300800 */
[----:B------:R-:W-:Y:S02]  /*a6f0*/  FADD R123, R221, R123 ;  /* 0x0000007bdd7b7221 */ /* 0x000fe40000000000 */
[----:B------:R-:W2:Y:S04]  /*a700*/  LDL.LU R221, [R1+0x218] ;  /* 0x0002180001dd7983 */ /* 0x000ea80000300800 */
[----:B------:R-:W3:Y:S04]  /*a710*/  LDL.LU R234, [R1+0xc] ;  /* 0x00000c0001ea7983 */ /* 0x000ee80000300800 */
[----:B------:R-:W4:Y:S04]  /*a720*/  LDL.LU R233, [R1+0x8] ;  /* 0x0000080001e97983 */ /* 0x000f280000300800 */
[----:B------:R-:W2:Y:S04]  /*a730*/  LDL.LU R232, [R1+0x4] ;  /* 0x0000040001e87983 */ /* 0x000ea80000300800 */
[----:B------:R-:W2:Y:S04]  /*a740*/  LDL.LU R230, [R1] ;  /* 0x0000000001e67983 */ /* 0x000ea80000300800 */
[----:B------:R-:W2:Y:S01]  /*a750*/  LDL R229, [R1+0x10] ;  /* 0x0000100001e57983 */ /* 0x000ea20000100800 */
[----:B------:R-:W-:Y:S04]  /*a760*/  HGMMA.64x64x16.F32 R152, R68, gdesc[UR8], R152 ;  /* 0x00e0000844987df0 */ /* 0x000fe80008700898 */
[----:B------:R-:W-:Y:S01]  /*a770*/  HGMMA.64x64x16.F32 R152, R92, gdesc[UR12], R152 ;  /* 0x00e0000c5c987df0 */ /* 0x000fe20008700898 */
[----:B------:R-:W-:Y:S01]  /*a780*/  FADD R220, R248, R220 ;  /* 0x000000dcf8dc7221 */ /* 0x000fe20000000000 */
[----:B------:R-:W-:Y:S01]  /*a790*/  FADD R139, R10, R139 ;  /* 0x0000008b0a8b7221 */ /* 0x000fe20000000000 */
[----:B------:R-:W-:-:S02]  /*a7a0*/  FADD R222, R143, R222 ;  /* 0x000000de8fde7221 */ /* 0x000fc40000000000 */
[----:B------:R-:W-:Y:S01]  /*a7b0*/  FADD R220, R247, R220 ;  /* 0x000000dcf7dc7221 */ /* 0x000fe20000000000 */
[----:B------:R-:W-:Y:S01]  /*a7c0*/  FADD R139, R11, R139 ;  /* 0x0000008b0b8b7221 */ /* 0x000fe20000000000 */
[----:B------:R-:W-:Y:S02]  /*a7d0*/  FADD R222, R7, R222 ;  /* 0x000000de07de7221 */ /* 0x000fe40000000000 */
[----:B------:R-:W-:Y:S01]  /*a7e0*/  FADD R220, R246, R220 ;  /* 0x000000dcf6dc7221 */ /* 0x000fe20000000000 */
        /* <DEDUP_REMOVED lines=14> */
[----:B------:R-:W-:Y:S01]  /*a8d0*/  HGMMA.64x64x16.F32 R152, R96, gdesc[UR20], R152 ;  /* 0x00e0001460987df0 */ /* 0x000fe20008700898 */
        /* <DEDUP_REMOVED lines=72> */
[----:B------:R-:W-:-:S02]  /*ad60*/  FADD R222, R144, R222 ;  /* 0x000000de90de7221 */ /* 0x000fc40000000000 */
[----:B------:R-:W1:Y:S04]  /*ad70*/  SHFL.BFLY PT, R3, R123, 0x2, 0x1f ;  /* 0x0c401f007b037f89 */ /* 0x000e6800000e0000 */
[----:B------:R-:W0:Y:S04]  /*ad80*/  SHFL.BFLY PT, R7, R220, 0x2, 0x1f ;  /* 0x0c401f00dc077f89 */ /* 0x000e2800000e0000 */
[----:B------:R-:W0:Y:S04]  /*ad90*/  SHFL.BFLY PT, R8, R139, 0x2, 0x1f ;  /* 0x0c401f008b087f89 */ /* 0x000e2800000e0000 */
[----:B------:R-:W0:Y:S01]  /*ada0*/  SHFL.BFLY PT, R9, R222, 0x2, 0x1f ;  /* 0x0c401f00de097f89 */ /* 0x000e2200000e0000 */
[----:B------:R-:W0:Y:S01]  /*adb0*/  S2R R235, SR_CTAID.X ;  /* 0x0000000000eb7919 */ /* 0x000e220000002500 */
[----:B-1----:R-:W-:Y:S01]  /*adc0*/  FADD R3, R123, R3 ;  /* 0x000000037b037221 */ /* 0x002fe20000000000 */
[----:B0-----:R-:W-:Y:S01]  /*add0*/  FADD R7, R220, R7 ;  /* 0x00000007dc077221 */ /* 0x001fe20000000000 */
[----:B------:R-:W-:Y:S01]  /*ade0*/  HGMMA.64x64x16.F32 R152, R104, gdesc[UR28], R152, gsb0 ;  /* 0x00e0001c68987df0 */ /* 0x000fe20008000898 */
[----:B------:R-:W-:Y:S01]  /*adf0*/  FADD R8, R139, R8 ;  /* 0x000000088b087221 */ /* 0x000fe20000000000 */
[----:B------:R-:W-:Y:S01]  /*ae00*/  FADD R9, R222, R9 ;  /* 0x00000009de097221 */ /* 0x000fe20000000000 */
[----:B------:R-:W0:Y:S04]  /*ae10*/  SHFL.BFLY PT, R10, R3, 0x1, 0x1f ;  /* 0x0c201f00030a7f89 */ /* 0x000e2800000e0000 */
[----:B------:R-:W1:Y:S04]  /*ae20*/  SHFL.BFLY PT, R11, R7, 0x1, 0x1f ;  /* 0x0c201f00070b7f89 */ /* 0x000e6800000e0000 */
[----:B------:R-:W3:Y:S04]  /*ae30*/  SHFL.BFLY PT, R12, R8, 0x1, 0x1f ;  /* 0x0c201f00080c7f89 */ /* 0x000ee800000e0000 */
[----:B------:R-:W4:Y:S01]  /*ae40*/  SHFL.BFLY PT, R13, R9, 0x1, 0x1f ;  /* 0x0c201f00090d7f89 */ /* 0x000f2200000e0000 */
[----:B------:R-:W-:Y:S01]  /*ae50*/  UIADD3 UR5, UP0, UR5, 0x80, URZ ;  /* 0x0000008005057890 */ /* 0x000fe2000ff1e03f */
[----:B------:R-:W-:-:S03]  /*ae60*/  IMAD.SHL.U32 R235, R235, 0x100, RZ ;  /* 0x00000100ebeb7824 */ /* 0x000fc600078e00ff */
[----:B------:R-:W-:Y:S01]  /*ae70*/  UIADD3.X UR4, URZ, UR4, URZ, UP0, !UPT ;  /* 0x000000043f047290 */ /* 0x000fe200087fe43f */
[----:B0-----:R-:W-:Y:S01]  /*ae80*/  FADD R10, R3, R10 ;  /* 0x0000000a030a7221 */ /* 0x001fe20000000000 */
[----:B-1----:R-:W-:-:S03]  /*ae90*/  FADD R11, R7, R11 ;  /* 0x0000000b070b7221 */ /* 0x002fc60000000000 */
[----:B---3--:R-:W-:Y:S01]  /*aea0*/  FFMA R234, R90, R234, R10 ;  /* 0x000000ea5aea7223 */ /* 0x008fe2000000000a */
[----:B------:R-:W-:Y:S01]  /*aeb0*/  FADD R12, R8, R12 ;  /* 0x0000000c080c7221 */ /* 0x000fe20000000000 */
[----:B----4-:R-:W-:Y:S01]  /*aec0*/  FFMA R233, R114, R233, R11 ;  /* 0x000000e972e97223 */ /* 0x010fe2000000000b */
[----:B------:R-:W-:Y:S02]  /*aed0*/  FADD R13, R9, R13 ;  /* 0x0000000d090d7221 */ /* 0x000fe40000000000 */
[----:B--2---:R-:W-:Y:S01]  /*aee0*/  FFMA R232, R135, R232, R12 ;  /* 0x000000e887e87223 */ /* 0x004fe2000000000c */
[----:B------:R-:W-:Y:S02]  /*aef0*/  VIADD R235, R235, 0x100 ;  /* 0x00000100ebeb7836 */ /* 0x000fe40000000000 */
[----:B------:R-:W-:Y:S01]  /*af00*/  FFMA R230, R223, R230, R13 ;  /* 0x000000e6dfe67223 */ /* 0x000fe2000000000d */
[----:B------:R-:W-:Y:S01]  /*af10*/  STL [R1+0xc], R234 ;  /* 0x00000cea01007387 */ /* 0x000fe20000100800 */
[----:B------:R-:W-:-:S03]  /*af20*/  IMAD.U32 R15, RZ, RZ, UR4 ;  /* 0x00000004ff0f7e24 */ /* 0x000fc6000f8e00ff */
[----:B------:R0:W-:Y:S01]  /*af30*/  STL [R1+0x8], R233 ;  /* 0x000008e901007387 */ /* 0x0001e20000100800 */
[----:B------:R-:W-:-:S03]  /*af40*/  ISETP.LE.U32.AND P0, PT, R235, UR5, PT ;  /* 0x00000005eb007c0c */ /* 0x000fc6000bf03070 */
[----:B------:R1:W-:Y:S04]  /*af50*/  STL [R1+0x4], R232 ;  /* 0x000004e801007387 */ /* 0x0003e80000100800 */
[----:B------:R1:W-:Y:S01]  /*af60*/  STL [R1], R230 ;  /* 0x000000e601007387 */ /* 0x0003e20000100800 */
[----:B------:R-:W-:Y:S01]  /*af70*/  ISETP.GE.U32.AND.EX P0, PT, R15, RZ, PT, P0 ;  /* 0x000000ff0f00720c */ /* 0x000fe20003f06100 */
[----:B------:R-:W-:Y:S02]  /*af80*/  IMAD R4, R229, 0x80, R4 ;  /* 0x00000080e5047824 */ /* 0x000fe400078e0204 */
[----:B------:R-:W-:Y:S02]  /*af90*/  IMAD R5, R221, 0x80, R5 ;  /* 0x00000080dd057824 */ /* 0x000fe400078e0205 */
[----:B------:R-:W-:-:S02]  /*afa0*/  IMAD.MOV.U32 R3, RZ, RZ, R132 ;  /* 0x000000ffff037224 */ /* 0x000fc400078e0084 */
[----:B------:R-:W-:Y:S02]  /*afb0*/  IMAD.MOV.U32 R7, RZ, RZ, R112 ;  /* 0x000000ffff077224 */ /* 0x000fe400078e0070 */
[----:B------:R-:W-:Y:S02]  /*afc0*/  IMAD.MOV.U32 R8, RZ, RZ, R88 ;  /* 0x000000ffff087224 */ /* 0x000fe400078e0058 */
[----:B------:R-:W-:Y:S02]  /*afd0*/  IMAD.MOV.U32 R9, RZ, RZ, R14 ;  /* 0x000000ffff097224 */ /* 0x000fe400078e000e */
[----:B------:R-:W-:Y:S02]  /*afe0*/  IMAD.MOV.U32 R235, RZ, RZ, R132 ;  /* 0x000000ffffeb7224 */ /* 0x000fe400078e0084 */
[----:B------:R-:W-:Y:S02]  /*aff0*/  IMAD.MOV.U32 R236, RZ, RZ, R112 ;  /* 0x000000ffffec7224 */ /* 0x000fe400078e0070 */
[----:B0-----:R-:W-:Y:S01]  /*b000*/  IMAD.MOV.U32 R233, RZ, RZ, R88 ;  /* 0x000000ffffe97224 */ /* 0x001fe200078e0058 */
[----:B------:R-:W-:-:S02]  /*b010*/  WARPGROUP.DEPBAR.LE gsb0, 0x0 ;  /* 0x00008000000079c5 */ /* 0x000fc40000010000 */
[----:B------:R-:W-:Y:S01]  /*b020*/  IMAD.MOV.U32 R231, RZ, RZ, R14 ;  /* 0x000000ffffe77224 */ /* 0x000fe200078e000e */
[----:B-1----:R-:W-:Y:S06]  /*b030*/  @!P0 BRA `(.L_x_1) ;  /* 0xffffff8000508947 */ /* 0x002fec000383ffff */
.L_x_0:
[----:B------:R-:W2:Y:S01]  /*b040*/  LDL.LU R20, [R1] ;  /* 0x0000000001147983 */ /* 0x000ea20000300800 */
[----:B------:R-:W0:Y:S01]  /*b050*/  S2R R218, SR_TID.X ;  /* 0x0000000000da7919 */ /* 0x000e220000002100 */
[----:B------:R-:W-:Y:S01]  /*b060*/  FMUL R6, R179, 0.25 ;  /* 0x3e800000b3067820 */ /* 0x000fe20000400000 */
[----:B------:R-:W-:Y:S01]  /*b070*/  FMUL R10, R175, 0.25 ;  /* 0x3e800000af0a7820 */ /* 0x000fe20000400000 */
[----:B------:R-:W-:Y:S01]  /*b080*/  FMUL R13, R166, 0.25 ;  /* 0x3e800000a60d7820 */ /* 0x000fe20000400000 */
[----:B------:R-:W3:Y:S01]  /*b090*/  LDL.LU R69, [R1+0x4] ;  /* 0x0000040001457983 */ /* 0x000ee20000300800 */
[----:B------:R-:W-:-:S03]  /*b0a0*/  ULDC.64 UR4, c[0x0][0x270] ;  /* 0x00009c0000047ab9 */ /* 0x000fc60000000a00 */
[----:B------:R-:W4:Y:S04]  /*b0b0*/  LDL.LU R50, [R1+0x8] ;  /* 0x0000080001327983 */ /* 0x000f280000300800 */
[----:B------:R-:W4:Y:S01]  /*b0c0*/  LDL.LU R71, [R1+0xc] ;  /* 0x00000c0001477983 */ /* 0x000f220000300800 */
[C---:B0----5:R-:W-:Y:S02]  /*b0d0*/  IMAD.SHL.U32 R0, R218.reuse, 0x10, RZ ;  /* 0x00000010da007824 */ /* 0x061fe400078e00ff */
[C---:B------:R-:W-:Y:S02]  /*b0e0*/  IMAD.SHL.U32 R5, R218.reuse, 0x80, RZ ;  /* 0x00000080da057824 */ /* 0x040fe400078e00ff */
[----:B------:R-:W-:Y:S01]  /*b0f0*/  IMAD.SHL.U32 R4, R218, 0x4, RZ ;  /* 0x00000004da047824 */ /* 0x000fe200078e00ff */
[----:B------:R-:W-:Y:S01]  /*b100*/  LOP3.LUT R0, R0, 0xf0, RZ, 0xc0, !PT ;  /* 0x000000f000007812 */ /* 0x000fe200078ec0ff */
[----:B------:R-:W-:Y:S01]  /*b110*/  IMAD.SHL.U32 R2, R218, 0x8, RZ ;  /* 0x00000008da027824 */ /* 0x000fe200078e00ff */
[----:B------:R-:W-:-:S02]  /*b120*/  LOP3.LUT R5, R5, 0x800, RZ, 0xc0, !PT ;  /* 0x0000080005057812 */ /* 0x000fc400078ec0ff */
[----:B------:R-:W-:Y:S02]  /*b130*/  LOP3.LUT R11, R4, 0x3c0, RZ, 0xc0, !PT ;  /* 0x000003c0040b7812 */ /* 0x000fe400078ec0ff */
[----:B------:R-:W-:Y:S02]  /*b140*/  LOP3.LUT R2, R2, 0x38, RZ, 0xc0, !PT ;  /* 0x0000003802027812 */ /* 0x000fe400078ec0ff */
[----:B------:R-:W-:Y:S02]  /*b150*/  SHF.R.U32.HI R4, RZ, 0x1, R218 ;  /* 0x00000001ff047819 */ /* 0x000fe400000116da */
[----:B------:R-:W-:Y:S02]  /*b160*/  IADD3 R0, R5, UR7, R0 ;  /* 0x0000000705007c10 */ /* 0x000fe4000fffe000 */
[----:B------:R-:W-:Y:S02]  /*b170*/  LOP3.LUT R5, R218, 0xe0, RZ, 0xc0, !PT ;  /* 0x000000e0da057812 */ /* 0x000fe400078ec0ff */
[----:B------:R-:W-:-:S02]  /*b180*/  IADD3 R11, R11, UR7, R2 ;  /* 0x000000070b0b7c10 */ /* 0x000fc4000fffe002 */
[----:B------:R-:W-:Y:S01]  /*b190*/  LOP3.LUT R4, R4, 0x4, RZ, 0xc0, !PT ;  /* 0x0000000404047812 */ /* 0x000fe200078ec0ff */
[----:B------:R-:W-:-:S04]  /*b1a0*/  IMAD R2, R5, 0x8, R0 ;  /* 0x0000000805027824 */ /* 0x000fc800078e0200 */
[----:B------:R-:W-:Y:S02]  /*b1b0*/  IMAD.IADD R0, R4, 0x1, R11 ;  /* 0x0000000104007824 */ /* 0x000fe400078e020b */
[----:B------:R-:W-:Y:S01]  /*b1c0*/  FMUL R4, R183, 0.25 ;  /* 0x3e800000b7047820 */ /* 0x000fe20000400000 */
[----:B------:R-:W-:Y:S01]  /*b1d0*/  FMUL R5, R182, 0.25 ;  /* 0x3e800000b6057820 */ /* 0x000fe20000400000 */
[----:B------:R-:W-:Y:S01]  /*b1e0*/  FMUL R11, R178, 0.25 ;  /* 0x3e800000b20b7820 */ /* 0x000fe20000400000 */
[----:B------:R-:W-:Y:S01]  /*b1f0*/  BAR.SYNC.DEFER_BLOCKING 0x0 ;  /* 0x0000000000007b1d */ /* 0x000fe20000010000 */
[----:B--2---:R-:W-:-:S04]  /*b200*/  FSETP.GT.AND P3, PT, |R20|, 8.50705917302346158658e+37, PT ;  /* 0x7e8000001400780b */ /* 0x004fc80003f64200 */
[----:B------:R-:W-:Y:S01]  /*b210*/  FSEL R183, R4, R183, P3 ;  /* 0x000000b704b77208 */ /* 0x000fe20001800000 */
[----:B------:R-:W-:Y:S01]  /*b220*/  FMUL R4, R171, 0.25 ;  /* 0x3e800000ab047820 */ /* 0x000fe20000400000 */
        /* <DEDUP_REMOVED lines=14> */
[----:B---3--:R-:W-:-:S02]  /*b310*/  FSETP.GT.AND P1, PT, |R69|, 8.50705917302346158658e+37, PT ;  /* 0x7e8000004500780b */ /* 0x008fc40003f24200 */
        /* <DEDUP_REMOVED lines=32> */
[----:B----4-:R-:W-:-:S02]  /*b520*/  FSETP.GT.AND P2, PT, |R50|, 8.50705917302346158658e+37, PT ;  /* 0x7e8000003200780b */ /* 0x010fc40003f44200 */
        /* <DEDUP_REMOVED lines=18> */
[----:B------:R-:W-:-:S02]  /*b650*/  FSETP.GT.AND P0, PT, |R71|, 8.50705917302346158658e+37, PT ;  /* 0x7e8000004700780b */ /* 0x000fc40003f04200 */
        /* <DEDUP_REMOVED lines=45> */
[C---:B------:R-:W-:Y:S01]  /*b930*/  FMUL R4, R71.reuse, 8388608 ;  /* 0x4b00000047047820 */ /* 0x040fe20000400000 */
[----:B------:R-:W-:-:S02]  /*b940*/  FSETP.GEU.AND P4, PT, R71, 1.175494350822287508e-38, PT ;  /* 0x008000004700780b */ /* 0x000fc40003f8e000 */
[----:B------:R-:W-:Y:S01]  /*b950*/  FSEL R192, R5, R192, P0 ;  /* 0x000000c005c07208 */ /* 0x000fe20000000000 */
[----:B------:R-:W-:Y:S01]  /*b960*/  FMUL R5, R50, 8388608 ;  /* 0x4b00000032057820 */ /* 0x000fe20000400000 */
[----:B------:R-:W-:Y:S01]  /*b970*/  FSEL R59, R13, R202, P2 ;  /* 0x000000ca0d3b7208 */ /* 0x000fe20001000000 */
[----:B------:R-:W-:Y:S01]  /*b980*/  FMUL R13, R204, 0.25 ;  /* 0x3e800000cc0d7820 */ /* 0x000fe20000400000 */
[----:B------:R-:W-:Y:S01]  /*b990*/  FSEL R68, R6, R197, P0 ;  /* 0x000000c506447208 */ /* 0x000fe20000000000 */
[----:B------:R-:W-:Y:S01]  /*b9a0*/  FMUL R6, R185, 0.25 ;  /* 0x3e800000b9067820 */ /* 0x000fe20000400000 */
[----:B------:R-:W-:Y:S01]  /*b9b0*/  FSEL R72, R10, R193, P0 ;  /* 0x000000c10a487208 */ /* 0x000fe20000000000 */
[----:B------:R-:W-:Y:S01]  /*b9c0*/  FMUL R10, R69, 8388608 ;  /* 0x4b000000450a7820 */ /* 0x000fe20000400000 */
[----:B------:R-:W-:Y:S02]  /*b9d0*/  FSETP.GEU.AND P6, PT, R50, 1.175494350822287508e-38, PT ;  /* 0x008000003200780b */ /* 0x000fe40003fce000 */
[----:B------:R-:W-:Y:S01]  /*b9e0*/  FSEL R188, R11, R188, P0 ;  /* 0x000000bc0bbc7208 */ /* 0x000fe20000000000 */
[----:B------:R-:W-:Y:S01]  /*b9f0*/  FMUL R11, R20, 8388608 ;  /* 0x4b000000140b7820 */ /* 0x000fe20000400000 */
[----:B------:R-:W-:-:S02]  /*ba00*/  FSEL R80, R4, R71, !P4 ;  /* 0x0000004704507208 */ /* 0x000fc40006000000 */
[----:B------:R-:W-:Y:S02]  /*ba10*/  FSETP.GEU.AND P5, PT, R69, 1.175494350822287508e-38, PT ;  /* 0x008000004500780b */ /* 0x000fe40003fae000 */
[----:B------:R-:W-:Y:S02]  /*ba20*/  FSEL R4, RZ, -23, P4 ;  /* 0xc1b80000ff047808 */ /* 0x000fe40002000000 */
[----:B------:R-:W-:Y:S02]  /*ba30*/  FSETP.GEU.AND P4, PT, R20, 1.175494350822287508e-38, PT ;  /* 0x008000001400780b */ /* 0x000fe40003f8e000 */
[----:B------:R-:W-:Y:S02]  /*ba40*/  FSEL R73, R5, R50, !P6 ;  /* 0x0000003205497208 */ /* 0x000fe40007000000 */
[----:B------:R-:W-:Y:S01]  /*ba50*/  FSEL R204, R13, R204, P0 ;  /* 0x000000cc0dcc7208 */ /* 0x000fe20000000000 */
[----:B------:R-:W-:Y:S01]  /*ba60*/  FMUL R13, R184, 0.25 ;  /* 0x3e800000b80d7820 */ /* 0x000fe20000400000 */
[----:B------:R-:W-:-:S02]  /*ba70*/  FSEL R70, R6, R185, P0 ;  /* 0x000000b906467208 */ /* 0x000fc40000000000 */
[----:B------:R-:W-:Y:S02]  /*ba80*/  FSEL R6, RZ, -23, P6 ;  /* 0xc1b80000ff067808 */ /* 0x000fe40003000000 */
[----:B------:R-:W-:Y:S01]  /*ba90*/  FSEL R75, R10, R69, !P5 ;  /* 0x000000450a4b7208 */ /* 0x000fe20006800000 */
[----:B------:R-:W-:Y:S01]  /*baa0*/  VIADD R5, R80, 0xc0cafb0d ;  /* 0xc0cafb0d50057836 */ /* 0x000fe20000000000 */
[----:B------:R-:W-:Y:S02]  /*bab0*/  FSETP.GEU.AND P6, PT, |R20|, 1.175494350822287508e-38, PT ;  /* 0x008000001400780b */ /* 0x000fe40003fce200 */
[----:B------:R-:W-:Y:S01]  /*bac0*/  FSEL R77, R11, R20, !P4 ;  /* 0x000000140b4d7208 */ /* 0x000fe20006000000 */
[----:B------:R-:W-:Y:S01]  /*bad0*/  VIADD R10, R73, 0xc0cafb0d ;  /* 0xc0cafb0d490a7836 */ /* 0x000fe20000000000 */
[----:B------:R-:W-:Y:S01]  /*bae0*/  FSEL R184, R13, R184, P0 ;  /* 0x000000b80db87208 */ /* 0x000fe20000000000 */
[----:B------:R-:W-:Y:S01]  /*baf0*/  VIADD R11, R75, 0xc0cafb0d ;  /* 0xc0cafb0d4b0b7836 */ /* 0x000fe20000000000 */
[----:B------:R-:W-:Y:S01]  /*bb00*/  LOP3.LUT R5, R5, 0xff800000, RZ, 0xc0, !PT ;  /* 0xff80000005057812 */ /* 0x000fe200078ec0ff */
[----:B------:R-:W-:Y:S01]  /*bb10*/  VIADD R13, R77, 0xc0cafb0d ;  /* 0xc0cafb0d4d0d7836 */ /* 0x000fe20000000000 */
[----:B------:R-:W-:Y:S01]  /*bb20*/  LOP3.LUT R10, R10, 0xff800000, RZ, 0xc0, !PT ;  /* 0xff8000000a0a7812 */ /* 0x000fe200078ec0ff */
[----:B------:R-:W-:Y:S01]  /*bb30*/  @P3 FMUL R20, R20, 0.25 ;  /* 0x3e80000014143820 */ /* 0x000fe20000400000 */
[----:B------:R-:W-:-:S02]  /*bb40*/  LOP3.LUT R16, R11, 0xff800000, RZ, 0xc0, !PT ;  /* 0xff8000000b107812 */ /* 0x000fc400078ec0ff */
[----:B------:R-:W-:Y:S02]  /*bb50*/  LOP3.LUT R18, R13, 0xff800000, RZ, 0xc0, !PT ;  /* 0xff8000000d127812 */ /* 0x000fe400078ec0ff */
[----:B------:R-:W-:Y:S02]  /*bb60*/  I2FP.F32.S32 R11, R5 ;  /* 0x00000005000b7245 */ /* 0x000fe40000201400 */
[----:B------:R-:W-:Y:S01]  /*bb70*/  I2FP.F32.S32 R13, R10 ;  /* 0x0000000a000d7245 */ /* 0x000fe20000201400 */
[----:B------:R-:W-:Y:S02]  /*bb80*/  @!P6 FMUL R20, R20, 16777216 ;  /* 0x4b8000001414e820 */ /* 0x000fe40000400000 */
[----:B------:R-:W-:Y:S02]  /*bb90*/  FFMA.FTZ R4, R11, 1.1920928955078125e-07, R4 ;  /* 0x340000000b047823 */ /* 0x000fe40000010004 */
[----:B------:R-:W-:Y:S01]  /*bba0*/  FFMA.FTZ R11, R13, 1.1920928955078125e-07, R6 ;  /* 0x340000000d0b7823 */ /* 0x000fe20000010006 */
[C---:B------:R-:W-:Y:S01]  /*bbb0*/  FSETP.GEU.AND P3, PT, |R69|.reuse, 1.175494350822287508e-38, PT ;  /* 0x008000004500780b */ /* 0x040fe20003f6e200 */
[----:B------:R-:W0:Y:S01]  /*bbc0*/  MUFU.RCP R6, R20 ;  /* 0x0000001400067308 */ /* 0x000e220000001000 */
[----:B------:R-:W-:Y:S01]  /*bbd0*/  @P1 FMUL R69, R69, 0.25 ;  /* 0x3e80000045451820 */ /* 0x000fe20000400000 */
[----:B------:R-:W-:-:S02]  /*bbe0*/  FSEL R12, RZ, -23, P5 ;  /* 0xc1b80000ff0c7808 */ /* 0x000fc40002800000 */
[----:B------:R-:W-:Y:S01]  /*bbf0*/  I2FP.F32.S32 R15, R16 ;  /* 0x00000010000f7245 */ /* 0x000fe20000201400 */
[----:B------:R-:W-:Y:S01]  /*bc00*/  @!P6 FMUL R183, R183, 16777216 ;  /* 0x4b800000b7b7e820 */ /* 0x000fe20000400000 */
        /* <DEDUP_REMOVED lines=16> */
[----:B------:R-:W-:Y:S01]  /*bd10*/  FFMA.FTZ R17, R15, 1.1920928955078125e-07, R12 ;  /* 0x340000000f117823 */ /* 0x000fe2000001000c */
[C---:B0-----:R-:W-:Y:S01]  /*bd20*/  FMUL R36, R6.reuse, R183 ;  /* 0x000000b706247220 */ /* 0x041fe20000400000 */
[C---:B------:R-:W-:Y:S01]  /*bd30*/  FMUL R37, R6.reuse, R37 ;  /* 0x0000002506257220 */ /* 0x040fe20000400000 */
        /* <DEDUP_REMOVED lines=13> */
[----:B------:R-:W-:Y:S01]  /*be10*/  FMUL R20, R6, R49 ;  /* 0x0000003106147220 */ /* 0x000fe20000400000 */
[C---:B------:R-:W-:Y:S01]  /*be20*/  FSETP.GEU.AND P1, PT, |R50|.reuse, 1.175494350822287508e-38, PT ;  /* 0x008000003200780b */ /* 0x040fe20003f2e200 */
[----:B------:R-:W0:Y:S01]  /*be30*/  MUFU.RCP R6, R69 ;  /* 0x0000004500067308 */ /* 0x000e220000001000 */
[----:B------:R-:W-:Y:S01]  /*be40*/  @P2 FMUL R50, R50, 0.25 ;  /* 0x3e80000032322820 */ /* 0x000fe20000400000 */
[C---:B------:R-:W-:Y:S01]  /*be50*/  FSETP.GEU.AND P2, PT, |R71|.reuse, 1.175494350822287508e-38, PT ;  /* 0x008000004700780b */ /* 0x040fe20003f4e200 */
[----:B------:R-:W-:Y:S01]  /*be60*/  @P0 FMUL R71, R71, 0.25 ;  /* 0x3e80000047470820 */ /* 0x000fe20000400000 */
[----:B------:R-:W-:Y:S01]  /*be70*/  FSEL R14, RZ, -23, P4 ;  /* 0xc1b80000ff0e7808 */ /* 0x000fe20002000000 */
[----:B------:R-:W-:Y:S01]  /*be80*/  @!P3 FMUL R21, R21, 16777216 ;  /* 0x4b8000001515b820 */ /* 0x000fe20000400000 */
        /* <DEDUP_REMOVED lines=35> */
[----:B------:R-:W0:Y:S08]  /*c0c0*/  MUFU.RCP R21, R71 ;  /* 0x0000004700157308 */ /* 0x000e300000001000 */
[----:B------:R-:W1:Y:S01]  /*c0d0*/  MUFU.RCP R6, R50 ;  /* 0x0000003200067308 */ /* 0x000e620000001000 */
[----:B------:R-:W-:Y:S01]  /*c0e0*/  @!P2 FMUL R70, R70, 16777216 ;  /* 0x4b8000004646a820 */ /* 0x000fe20000400000 */
[----:B------:R-:W-:Y:S01]  /*c0f0*/  @!P2 FMUL R184, R184, 16777216 ;  /* 0x4b800000b8b8a820 */ /* 0x000fe20000400000 */
[----:B------:R-:W-:Y:S01]  /*c100*/  @!P1 FMUL R187, R187, 16777216 ;  /* 0x4b800000bbbb9820 */ /* 0x000fe20000400000 */
[----:B------:R-:W-:Y:S01]  /*c110*/  @!P1 FMUL R67, R67, 16777216 ;  /* 0x4b80000043439820 */ /* 0x000fe20000400000 */
[----:B------:R-:W-:Y:S01]  /*c120*/  @!P2 FMUL R52, R52, 16777216 ;  /* 0x4b8000003434a820 */ /* 0x000fe20000400000 */
[----:B------:R-:W-:Y:S01]  /*c130*/  @!P2 FMUL R212, R212, 16777216 ;  /* 0x4b800000d4d4a820 */ /* 0x000fe20000400000 */
[----:B------:R-:W-:Y:S01]  /*c140*/  @!P2 FMUL R56, R56, 16777216 ;  /* 0x4b8000003838a820 */ /* 0x000fe20000400000 */
[C---:B0-----:R-:W-:Y:S01]  /*c150*/  FMUL R12, R21.reuse, R70 ;  /* 0x00000046150c7220 */ /* 0x041fe20000400000 */
[----:B------:R-:W-:Y:S01]  /*c160*/  FMUL R23, R21, R184 ;  /* 0x000000b815177220 */ /* 0x000fe20000400000 */
[----:B------:R-:W-:Y:S01]  /*c170*/  @!P2 FMUL R208, R208, 16777216 ;  /* 0x4b800000d0d0a820 */ /* 0x000fe20000400000 */
[----:B------:R-:W-:Y:S01]  /*c180*/  @!P2 FMUL R60, R60, 16777216 ;  /* 0x4b8000003c3ca820 */ /* 0x000fe20000400000 */
[----:B------:R-:W-:Y:S01]  /*c190*/  @!P2 FMUL R204, R204, 16777216 ;  /* 0x4b800000cccca820 */ /* 0x000fe20000400000 */
[----:B------:R-:W-:Y:S01]  /*c1a0*/  @!P2 FMUL R64, R64, 16777216 ;  /* 0x4b8000004040a820 */ /* 0x000fe20000400000 */
[----:B------:R-:W-:Y:S01]  /*c1b0*/  @!P2 FMUL R200, R200, 16777216 ;  /* 0x4b800000c8c8a820 */ /* 0x000fe20000400000 */
[----:B------:R-:W-:Y:S01]  /*c1c0*/  @!P2 FMUL R68, R68, 16777216 ;  /* 0x4b8000004444a820 */ /* 0x000fe20000400000 */
[C---:B-1----:R-:W-:Y:S01]  /*c1d0*/  FMUL R13, R6.reuse, R187 ;  /* 0x000000bb060d7220 */ /* 0x042fe20000400000 */
[----:B------:R-:W-:Y:S01]  /*c1e0*/  FMUL R78, R6, R67 ;  /* 0x00000043064e7220 */ /* 0x000fe20000400000 */
[----:B------:R-:W-:Y:S01]  /*c1f0*/  @!P2 FMUL R196, R196, 16777216 ;  /* 0x4b800000c4c4a820 */ /* 0x000fe20000400000 */
[----:B------:R-:W-:Y:S01]  /*c200*/  @!P2 FMUL R72, R72, 16777216 ;  /* 0x4b8000004848a820 */ /* 0x000fe20000400000 */
[----:B------:R-:W-:Y:S01]  /*c210*/  @!P2 FMUL R192, R192, 16777216 ;  /* 0x4b800000c0c0a820 */ /* 0x000fe20000400000 */
[----:B------:R-:W-:Y:S01]  /*c220*/  @!P2 FMUL R76, R76, 16777216 ;  /* 0x4b8000004c4ca820 */ /* 0x000fe20000400000 */
[----:B------:R-:W-:Y:S01]  /*c230*/  @!P2 FMUL R188, R188, 16777216 ;  /* 0x4b800000bcbca820 */ /* 0x000fe20000400000 */
[----:B------:R-:W-:Y:S01]  /*c240*/  IMAD.IADD R5, R80, 0x1, -R5 ;  /* 0x0000000150057824 */ /* 0x000fe200078e0a05 */
[----:B------:R-:W-:Y:S01]  /*c250*/  F2FP.F16.F32.PACK_AB R12, R12, R23 ;  /* 0x000000170c0c723e */ /* 0x000fe200000000ff */
[----:B------:R-:W-:Y:S01]  /*c260*/  IMAD.IADD R10, R73, 0x1, -R10 ;  /* 0x00000001490a7824 */ /* 0x000fe200078e0a0a */
[----:B------:R-:W-:Y:S01]  /*c270*/  F2FP.F16.F32.PACK_AB R15, R15, R20 ;  /* 0x000000140f0f723e */ /* 0x000fe200000000ff */
        /* <DEDUP_REMOVED lines=14> */
[----:B------:R-:W-:Y:S01]  /*c360*/  F2FP.F16.F32.PACK_AB R13, R13, R78 ;  /* 0x0000004e0d0d723e */ /* 0x000fe200000000ff */
[C---:B------:R-:W-:Y:S01]  /*c370*/  FMUL R52, R21.reuse, R52 ;  /* 0x0000003415347220 */ /* 0x040fe20000400000 */
[----:B------:R-:W-:Y:S01]  /*c380*/  F2FP.F16.F32.PACK_AB R14, R14, R51 ;  /* 0x000000330e0e723e */ /* 0x000fe200000000ff */
        /* <DEDUP_REMOVED lines=13> */
[----:B------:R-:W-:-:S02]  /*c460*/  IMAD.MOV.U32 R21, RZ, RZ, 0x3dc6b27f ;  /* 0x3dc6b27fff157424 */ /* 0x000fc400078e00ff */
[----:B------:R-:W-:Y:S01]  /*c470*/  FADD R5, R5, -1 ;  /* 0xbf80000005057421 */ /* 0x000fe20000000000 */
[----:B------:R-:W-:Y:S01]  /*c480*/  FADD R10, R10, -1 ;  /* 0xbf8000000a0a7421 */ /* 0x000fe20000000000 */
        /* <DEDUP_REMOVED lines=14> */
[----:B------:R0:W-:Y:S01]  /*c570*/  STSM.16.M88.4 [R2], R12 ;  /* 0x0000000c02007844 */ /* 0x0001e20000000200 */
[----:B------:R-:W-:Y:S01]  /*c580*/  FFMA.FTZ R6, R5, R21, -0.16845393180847167969 ;  /* 0xbe2c7f3005067423 */ /* 0x000fe20000010015 */
[----:B------:R-:W-:-:S03]  /*c590*/  IMAD.IADD R16, R75, 0x1, -R16 ;  /* 0x000000014b107824 */ /* 0x000fc600078e0a10 */
[----:B------:R-:W-:Y:S01]  /*c5a0*/  FFMA.FTZ R6, R5, R6, 0.1716887056827545166 ;  /* 0x3e2fcf2a05067423 */ /* 0x000fe20000010006 */
[----:B------:R-:W-:Y:S02]  /*c5b0*/  IMAD.IADD R18, R77, 0x1, -R18 ;  /* 0x000000014d127824 */ /* 0x000fe400078e0a12 */
[----:B------:R-:W-:Y:S01]  /*c5c0*/  FADD R16, R16, -1 ;  /* 0xbf80000010107421 */ /* 0x000fe20000000000 */
[----:B------:R-:W-:Y:S01]  /*c5d0*/  FFMA.FTZ R6, R5, R6, -0.17900948226451873779 ;  /* 0xbe374e4305067423 */ /* 0x000fe20000010006 */
[----:B0-----:R-:W-:-:S04]  /*c5e0*/  FFMA.FTZ R13, R10, R21, -0.16845393180847167969 ;  /* 0xbe2c7f300a0d7423 */ /* 0x001fc80000010015 */
[----:B------:R-:W-:Y:S01]  /*c5f0*/  FFMA.FTZ R13, R10, R13, 0.1716887056827545166 ;  /* 0x3e2fcf2a0a0d7423 */ /* 0x000fe2000001000d */
[----:B------:R-:W-:-:S03]  /*c600*/  FADD R18, R18, -1 ;  /* 0xbf80000012127421 */ /* 0x000fc60000000000 */
[----:B------:R-:W-:Y:S01]  /*c610*/  FFMA.FTZ R13, R10, R13, -0.17900948226451873779 ;  /* 0xbe374e430a0d7423 */ /* 0x000fe2000001000d */
[C---:B------:R-:W-:Y:S01]  /*c620*/  FFMA.FTZ R6, R5.reuse, R6, 0.20512372255325317383 ;  /* 0x3e520bf405067423 */ /* 0x040fe20000010006 */
[-C--:B------:R-:W-:Y:S01]  /*c630*/  FFMA.FTZ R15, R16, R21.reuse, -0.16845393180847167969 ;  /* 0xbe2c7f30100f7423 */ /* 0x080fe20000010015 */
[----:B------:R-:W-:Y:S01]  /*c640*/  FFMA.FTZ R21, R18, R21, -0.16845393180847167969 ;  /* 0xbe2c7f3012157423 */ /* 0x000fe20000010015 */
[----:B------:R-:W-:Y:S01]  /*c650*/  FFMA.FTZ R13, R10, R13, 0.20512372255325317383 ;  /* 0x3e520bf40a0d7423 */ /* 0x000fe2000001000d */
[C---:B------:R-:W-:Y:S01]  /*c660*/  FFMA.FTZ R6, R5.reuse, R6, -0.24046532809734344482 ;  /* 0xbe763c8b05067423 */ /* 0x040fe20000010006 */
[----:B------:R-:W-:Y:S01]  /*c670*/  FFMA.FTZ R15, R16, R15, 0.1716887056827545166 ;  /* 0x3e2fcf2a100f7423 */ /* 0x000fe2000001000f */
[----:B------:R-:W-:Y:S01]  /*c680*/  FFMA.FTZ R21, R18, R21, 0.1716887056827545166 ;  /* 0x3e2fcf2a12157423 */ /* 0x000fe20000010015 */
[----:B------:R-:W-:Y:S01]  /*c690*/  FFMA.FTZ R13, R10, R13, -0.24046532809734344482 ;  /* 0xbe763c8b0a0d7423 */ /* 0x000fe2000001000d */
[C---:B------:R-:W-:Y:S01]  /*c6a0*/  FFMA.FTZ R6, R5.reuse, R6, 0.28857114911079406738 ;  /* 0x3e93bf9905067423 */ /* 0x040fe20000010006 */
[----:B------:R-:W-:Y:S01]  /*c6b0*/  FFMA.FTZ R15, R16, R15, -0.17900948226451873779 ;  /* 0xbe374e43100f7423 */ /* 0x000fe2000001000f */
[----:B------:R-:W-:Y:S01]  /*c6c0*/  FFMA.FTZ R21, R18, R21, -0.17900948226451873779 ;  /* 0xbe374e4312157423 */ /* 0x000fe20000010015 */
[----:B------:R-:W-:Y:S01]  /*c6d0*/  FFMA.FTZ R13, R10, R13, 0.28857114911079406738 ;  /* 0x3e93bf990a0d7423 */ /* 0x000fe2000001000d */
[C---:B------:R-:W-:Y:S01]  /*c6e0*/  FFMA.FTZ R6, R5.reuse, R6, -0.36067417263984680176 ;  /* 0xbeb8aa4905067423 */ /* 0x040fe20000010006 */
[----:B------:R-:W-:Y:S01]  /*c6f0*/  FFMA.FTZ R15, R16, R15, 0.20512372255325317383 ;  /* 0x3e520bf4100f7423 */ /* 0x000fe2000001000f */
[----:B------:R-:W-:Y:S01]  /*c700*/  FFMA.FTZ R21, R18, R21, 0.20512372255325317383 ;  /* 0x3e520bf412157423 */ /* 0x000fe20000010015 */
[----:B------:R-:W-:Y:S01]  /*c710*/  FFMA.FTZ R13, R10, R13, -0.36067417263984680176 ;  /* 0xbeb8aa490a0d7423 */ /* 0x000fe2000001000d */
[C---:B------:R-:W-:Y:S01]  /*c720*/  FFMA.FTZ R6, R5.reuse, R6, 0.48089820146560668945 ;  /* 0x3ef6384a05067423 */ /* 0x040fe20000010006 */
[----:B------:R-:W-:Y:S01]  /*c730*/  FFMA.FTZ R15, R16, R15, -0.24046532809734344482 ;  /* 0xbe763c8b100f7423 */ /* 0x000fe2000001000f */
[----:B------:R-:W-:Y:S01]  /*c740*/  FFMA.FTZ R21, R18, R21, -0.24046532809734344482 ;  /* 0xbe763c8b12157423 */ /* 0x000fe20000010015 */
[----:B------:R-:W-:Y:S01]  /*c750*/  FFMA.FTZ R13, R10, R13, 0.48089820146560668945 ;  /* 0x3ef6384a0a0d7423 */ /* 0x000fe2000001000d */
[C---:B------:R-:W-:Y:S01]  /*c760*/  FFMA.FTZ R6, R5.reuse, R6, -0.72134751081466674805 ;  /* 0xbf38aa3b05067423 */ /* 0x040fe20000010006 */
[----:B------:R-:W-:Y:S01]  /*c770*/  FFMA.FTZ R15, R16, R15, 0.28857114911079406738 ;  /* 0x3e93bf99100f7423 */ /* 0x000fe2000001000f */
[----:B------:R-:W-:Y:S01]  /*c780*/  FFMA.FTZ R21, R18, R21, 0.28857114911079406738 ;  /* 0x3e93bf9912157423 */ /* 0x000fe20000010015 */
[----:B------:R-:W-:Y:S01]  /*c790*/  FFMA.FTZ R13, R10, R13, -0.72134751081466674805 ;  /* 0xbf38aa3b0a0d7423 */ /* 0x000fe2000001000d */
[----:B------:R-:W-:Y:S01]  /*c7a0*/  FMUL R6, R5, R6 ;  /* 0x0000000605067220 */ /* 0x000fe20000400000 */
[----:B------:R-:W-:Y:S01]  /*c7b0*/  ISETP.GE.U32.AND P0, PT, R80, 0x7f800000, PT ;  /* 0x7f8000005000780c */ /* 0x000fe20003f06070 */
[----:B------:R-:W-:Y:S01]  /*c7c0*/  FFMA.FTZ R15, R16, R15, -0.36067417263984680176 ;  /* 0xbeb8aa49100f7423 */ /* 0x000fe2000001000f */
[----:B------:R-:W-:Y:S01]  /*c7d0*/  FMUL R13, R10, R13 ;  /* 0x0000000d0a0d7220 */ /* 0x000fe20000400000 */
[----:B------:R-:W-:Y:S01]  /*c7e0*/  FFMA.FTZ R21, R18, R21, -0.36067417263984680176 ;  /* 0xbeb8aa4912157423 */ /* 0x000fe20000010015 */
[----:B------:R-:W-:Y:S01]  /*c7f0*/  ISETP.GE.U32.AND P1, PT, R73, 0x7f800000, PT ;  /* 0x7f8000004900780c */ /* 0x000fe20003f26070 */
[C---:B------:R-:W-:Y:S01]  /*c800*/  FMUL R6, R5.reuse, R6 ;  /* 0x0000000605067220 */ /* 0x040fe20000400000 */
[----:B------:R-:W-:Y:S01]  /*c810*/  FMUL R13, R10, R13 ;  /* 0x0000000d0a0d7220 */ /* 0x000fe20000400000 */
[----:B------:R-:W-:Y:S01]  /*c820*/  FFMA.FTZ R15, R16, R15, 0.48089820146560668945 ;  /* 0x3ef6384a100f7423 */ /* 0x000fe2000001000f */
[----:B------:R-:W-:Y:S01]  /*c830*/  FFMA.FTZ R21, R18, R21, 0.48089820146560668945 ;  /* 0x3ef6384a12157423 */ /* 0x000fe20000010015 */
[----:B------:R-:W-:Y:S01]  /*c840*/  FFMA.FTZ R5, R5, 1.4426950216293334961, R6 ;  /* 0x3fb8aa3b05057823 */ /* 0x000fe20000010006 */
[----:B------:R-:W-:Y:S01]  /*c850*/  ISETP.GE.U32.AND P5, PT, R75, 0x7f800000, PT ;  /* 0x7f8000004b00780c */ /* 0x000fe20003fa6070 */
[----:B------:R-:W-:Y:S01]  /*c860*/  FFMA.FTZ R10, R10, 1.4426950216293334961, R13 ;  /* 0x3fb8aa3b0a0a7823 */ /* 0x000fe2000001000d */
[----:B------:R-:W-:Y:S01]  /*c870*/  ISETP.GE.U32.AND P4, PT, R77, 0x7f800000, PT ;  /* 0x7f8000004d00780c */ /* 0x000fe20003f86070 */
[----:B------:R-:W-:Y:S01]  /*c880*/  FFMA.FTZ R15, R16, R15, -0.72134751081466674805 ;  /* 0xbf38aa3b100f7423 */ /* 0x000fe2000001000f */
[----:B------:R-:W-:Y:S01]  /*c890*/  FFMA.FTZ R21, R18, R21, -0.72134751081466674805 ;  /* 0xbf38aa3b12157423 */ /* 0x000fe20000010015 */
[----:B------:R-:W-:Y:S01]  /*c8a0*/  FADD R4, R4, R5 ;  /* 0x0000000504047221 */ /* 0x000fe20000000000 */
[----:B------:R-:W-:Y:S01]  /*c8b0*/  FADD R5, R11, R10 ;  /* 0x0000000a0b057221 */ /* 0x000fe20000000000 */
[----:B------:R-:W-:Y:S01]  /*c8c0*/  FMUL R15, R16, R15 ;  /* 0x0000000f100f7220 */ /* 0x000fe20000400000 */
[----:B------:R-:W-:Y:S01]  /*c8d0*/  FMUL R21, R18, R21 ;  /* 0x0000001512157220 */ /* 0x000fe20000400000 */
[----:B------:R-:W-:-:S02]  /*c8e0*/  @P0 IMAD.MOV.U32 R11, RZ, RZ, 0x7f800000 ;  /* 0x7f800000ff0b0424 */ /* 0x000fc400078e00ff */
[----:B------:R-:W-:Y:S02]  /*c8f0*/  @P1 IMAD.MOV.U32 R12, RZ, RZ, 0x7f800000 ;  /* 0x7f800000ff0c1424 */ /* 0x000fe400078e00ff */
[----:B------:R-:W-:Y:S01]  /*c900*/  FMUL R15, R16, R15 ;  /* 0x0000000f100f7220 */ /* 0x000fe20000400000 */
[----:B------:R-:W-:Y:S01]  /*c910*/  FMUL R21, R18, R21 ;  /* 0x0000001512157220 */ /* 0x000fe20000400000 */
[----:B------:R-:W-:Y:S01]  /*c920*/  @P0 FFMA.FTZ R4, R80, R11, +INF ;  /* 0x7f80000050040423 */ /* 0x000fe2000001000b */
[----:B------:R-:W-:Y:S01]  /*c930*/  LOP3.LUT R11, R218, 0xff, RZ, 0xc0, !PT ;  /* 0x000000ffda0b7812 */ /* 0x000fe200078ec0ff */
[----:B------:R-:W-:Y:S01]  /*c940*/  @P1 FFMA.FTZ R5, R73, R12, +INF ;  /* 0x7f80000049051423 */ /* 0x000fe2000001000c */
[----:B------:R-:W-:Y:S01]  /*c950*/  FFMA.FTZ R6, R16, 1.4426950216293334961, R15 ;  /* 0x3fb8aa3b10067823 */ /* 0x000fe2000001000f */
[----:B------:R-:W-:Y:S01]  /*c960*/  FFMA.FTZ R18, R18, 1.4426950216293334961, R21 ;  /* 0x3fb8aa3b12127823 */ /* 0x000fe20000010015 */
[----:B------:R-:W-:Y:S01]  /*c970*/  @P5 IMAD.MOV.U32 R14, RZ, RZ, 0x7f800000 ;  /* 0x7f800000ff0e5424 */ /* 0x000fe200078e00ff */
[----:B------:R-:W-:Y:S01]  /*c980*/  LEA R11, R11, UR7, 0x4 ;  /* 0x000000070b0b7c11 */ /* 0x000fe2000f8e20ff */
[----:B------:R-:W-:-:S02]  /*c990*/  @P4 IMAD.MOV.U32 R12, RZ, RZ, 0x7f800000 ;  /* 0x7f800000ff0c4424 */ /* 0x000fc400078e00ff */
[----:B------:R-:W-:Y:S01]  /*c9a0*/  FADD R6, R17, R6 ;  /* 0x0000000611067221 */ /* 0x000fe20000000000 */
[----:B------:R-:W-:Y:S01]  /*c9b0*/  FADD R10, R19, R18 ;  /* 0x00000012130a7221 */ /* 0x000fe20000000000 */
[----:B------:R-:W-:Y:S01]  /*c9c0*/  BAR.SYNC.DEFER_BLOCKING 0x0 ;  /* 0x0000000000007b1d */ /* 0x000fe20000010000 */
[----:B------:R-:W-:Y:S01]  /*c9d0*/  @P5 FFMA.FTZ R6, R75, R14, +INF ;  /* 0x7f8000004b065423 */ /* 0x000fe2000001000e */
[----:B------:R-:W-:Y:S01]  /*c9e0*/  @P4 FFMA.FTZ R10, R77, R12, +INF ;  /* 0x7f8000004d0a4423 */ /* 0x000fe2000001000c */
[----:B------:R-:W-:-:S03]  /*c9f0*/  F2FP.F16.F32.PACK_AB R20, R20, R23 ;  /* 0x000000171414723e */ /* 0x000fc600000000ff */
[----:B------:R-:W0:Y:S01]  /*ca00*/  LDS.128 R12, [R11] ;  /* 0x000000000b0c7984 */ /* 0x000e220000000c00 */
[----:B------:R-:W-:Y:S02]  /*ca10*/  F2FP.F16.F32.PACK_AB R21, R191, R74 ;  /* 0x0000004abf15723e */ /* 0x000fe400000000ff */
[----:B------:R-:W-:Y:S02]  /*ca20*/  F2FP.F16.F32.PACK_AB R22, R22, R47 ;  /* 0x0000002f1616723e */ /* 0x000fe400000000ff */
[----:B------:R-:W-:Y:S01]  /*ca30*/  F2FP.F16.F32.PACK_AB R23, R159, R24 ;  /* 0x000000189f17723e */ /* 0x000fe200000000ff */
[----:B------:R-:W-:Y:S06]  /*ca40*/  BAR.SYNC.DEFER_BLOCKING 0x0 ;  /* 0x0000000000007b1d */ /* 0x000fec0000010000 */
[----:B------:R-:W-:Y:S02]  /*ca50*/  STSM.16.M88.4 [R2], R20 ;  /* 0x0000001402007844 */ /* 0x000fe40000000200 */
[----:B------:R-:W-:Y:S01]  /*ca60*/  BAR.SYNC.DEFER_BLOCKING 0x0 ;  /* 0x0000000000007b1d */ /* 0x000fe20000010000 */
[----:B------:R-:W-:-:S02]  /*ca70*/  F2FP.F16.F32.PACK_AB R68, R68, R27 ;  /* 0x0000001b4444723e */ /* 0x000fc400000000ff */
[----:B------:R-:W-:-:S03]  /*ca80*/  F2FP.F16.F32.PACK_AB R24, R72, R49 ;  /* 0x000000314818723e */ /* 0x000fc600000000ff */
[----:B------:R-:W1:Y:S01]  /*ca90*/  LDS.128 R16, [R11] ;  /* 0x000000000b107984 */ /* 0x000e620000000c00 */
        /* <DEDUP_REMOVED lines=8> */
[----:B------:R-:W2:Y:S01]  /*cb20*/  LDS.128 R20, [R11] ;  /* 0x000000000b147984 */ /* 0x000ea20000000c00 */
[----:B------:R-:W-:Y:S01]  /*cb30*/  F2FP.F16.F32.PACK_AB R71, R167, R44 ;  /* 0x0000002ca747723e */ /* 0x000fe200000000ff */
[----:B------:R-:W-:Y:S06]  /*cb40*/  BAR.SYNC.DEFER_BLOCKING 0x0 ;  /* 0x0000000000007b1d */ /* 0x000fec0000010000 */
[----:B------:R3:W-:Y:S02]  /*cb50*/  STSM.16.M88.4 [R2], R68 ;  /* 0x0000004402007844 */ /* 0x0007e40000000200 */
[----:B------:R-:W-:Y:S01]  /*cb60*/  BAR.SYNC.DEFER_BLOCKING 0x0 ;  /* 0x0000000000007b1d */ /* 0x000fe20000010000 */
[----:B------:R-:W-:-:S02]  /*cb70*/  F2FP.F16.F32.PACK_AB R64, R64, R45 ;  /* 0x0000002d4040723e */ /* 0x000fc400000000ff */
[----:B------:R-:W-:-:S03]  /*cb80*/  F2FP.F16.F32.PACK_AB R65, R203, R62 ;  /* 0x0000003ecb41723e */ /* 0x000fc600000000ff */
[----:B------:R-:W4:Y:S01]  /*cb90*/  LDS.128 R24, [R11] ;  /* 0x000000000b187984 */ /* 0x000f220000000c00 */
[----:B------:R-:W-:Y:S01]  /*cba0*/  F2FP.F16.F32.PACK_AB R66, R169, R42 ;  /* 0x0000002aa942723e */ /* 0x000fe200000000ff */
[----:B------:R-:W0:Y:S01]  /*cbb0*/  LDC.64 R44, c[0x0][0x228] ;  /* 0x00008a00ff2c7b82 */ /* 0x000e220000000a00 */
[----:B------:R-:W-:-:S07]  /*cbc0*/  F2FP.F16.F32.PACK_AB R67, R171, R40 ;  /* 0x00000028ab43723e */ /* 0x000fce00000000ff */
[----:B------:R-:W-:Y:S06]  /*cbd0*/  BAR.SYNC.DEFER_BLOCKING 0x0 ;  /* 0x0000000000007b1d */ /* 0x000fec0000010000 */
[----:B------:R-:W-:Y:S01]  /*cbe0*/  STSM.16.M88.4 [R2], R64 ;  /* 0x0000004002007844 */ /* 0x000fe20000000200 */
[----:B------:R-:W-:Y:S02]  /*cbf0*/  F2FP.F16.F32.PACK_AB R60, R60, R31 ;  /* 0x0000001f3c3c723e */ /* 0x000fe400000000ff */
[----:B------:R-:W-:Y:S02]  /*cc00*/  F2FP.F16.F32.PACK_AB R62, R173, R30 ;  /* 0x0000001ead3e723e */ /* 0x000fe400000000ff */
[----:B------:R-:W-:Y:S01]  /*cc10*/  F2FP.F16.F32.PACK_AB R63, R28, R29 ;  /* 0x0000001d1c3f723e */ /* 0x000fe200000000ff */
[----:B------:R-:W-:Y:S01]  /*cc20*/  BAR.SYNC.DEFER_BLOCKING 0x0 ;  /* 0x0000000000007b1d */ /* 0x000fe20000010000 */
[----:B------:R-:W-:-:S05]  /*cc30*/  F2FP.F16.F32.PACK_AB R61, R207, R58 ;  /* 0x0000003acf3d723e */ /* 0x000fca00000000ff */
[----:B------:R-:W4:Y:S02]  /*cc40*/  LDS.128 R28, [R11] ;  /* 0x000000000b1c7984 */ /* 0x000f240000000c00 */
[----:B------:R-:W-:Y:S06]  /*cc50*/  BAR.SYNC.DEFER_BLOCKING 0x0 ;  /* 0x0000000000007b1d */ /* 0x000fec0000010000 */
[----:B------:R1:W-:Y:S01]  /*cc60*/  STSM.16.M88.4 [R2], R60 ;  /* 0x0000003c02007844 */ /* 0x0003e20000000200 */
[----:B------:R-:W-:Y:S02]  /*cc70*/  F2FP.F16.F32.PACK_AB R56, R56, R35 ;  /* 0x000000233838723e */ /* 0x000fe400000000ff */
[----:B------:R-:W-:-:S02]  /*cc80*/  F2FP.F16.F32.PACK_AB R58, R177, R34 ;  /* 0x00000022b13a723e */ /* 0x000fc400000000ff */
[----:B------:R-:W-:Y:S01]  /*cc90*/  F2FP.F16.F32.PACK_AB R59, R32, R33 ;  /* 0x00000021203b723e */ /* 0x000fe200000000ff */
[----:B------:R-:W-:Y:S06]  /*cca0*/  BAR.SYNC.DEFER_BLOCKING 0x0 ;  /* 0x0000000000007b1d */ /* 0x000fec0000010000 */
[----:B------:R-:W3:Y:S01]  /*ccb0*/  S2R R216, SR_CTAID.X ;  /* 0x0000000000d87919 */ /* 0x000ee20000002500 */
[----:B------:R-:W-:Y:S01]  /*ccc0*/  F2FP.F16.F32.PACK_AB R57, R211, R54 ;  /* 0x00000036d339723e */ /* 0x000fe200000000ff */
[----:B------:R-:W2:Y:S01]  /*ccd0*/  LDC R177, c[0x0][0x278] ;  /* 0x00009e00ffb17b82 */ /* 0x000ea20000000800 */
[----:B------:R-:W4:Y:S07]  /*cce0*/  LDS.128 R32, [R11] ;  /* 0x000000000b207984 */ /* 0x000f2e0000000c00 */
[----:B------:R-:W-:Y:S01]  /*ccf0*/  BAR.SYNC.DEFER_BLOCKING 0x0 ;  /* 0x0000000000007b1d */ /* 0x000fe20000010000 */
[----:B------:R-:W-:-:S05]  /*cd00*/  UIMAD UR4, UR6, UR4, URZ ;  /* 0x00000004060472a4 */ /* 0x000fca000f8e023f */
[----:B------:R1:W-:Y:S01]  /*cd10*/  STSM.16.M88.4 [R2], R56 ;  /* 0x0000003802007844 */ /* 0x0003e20000000200 */
[----:B---3--:R-:W-:Y:S02]  /*cd20*/  PRMT R216, R218, 0x6540, R216 ;  /* 0x00006540dad87816 */ /* 0x008fe400000000d8 */
[----:B------:R-:W-:Y:S02]  /*cd30*/  F2FP.F16.F32.PACK_AB R70, R38, R39 ;  /* 0x000000272646723e */ /* 0x000fe400000000ff */
[----:B------:R-:W-:Y:S01]  /*cd40*/  F2FP.F16.F32.PACK_AB R71, R36, R37 ;  /* 0x000000252447723e */ /* 0x000fe200000000ff */
[----:B------:R-:W-:Y:S01]  /*cd50*/  BAR.SYNC.DEFER_BLOCKING 0x0 ;  /* 0x0000000000007b1d */ /* 0x000fe20000010000 */
[----:B------:R-:W-:Y:S01]  /*cd60*/  IMAD R42, R216, UR5, RZ ;  /* 0x00000005d82a7c24 */ /* 0x000fe2000f8e02ff */
[----:B------:R-:W-:-:S03]  /*cd70*/  USHF.L.U32 UR5, UR4, 0x1, URZ ;  /* 0x0000000104057899 */ /* 0x000fc6000800063f */
[C---:B------:R-:W-:Y:S02]  /*cd80*/  IMAD.SHL.U32 R43, R42.reuse, 0x2, RZ ;  /* 0x000000022a2b7824 */ /* 0x040fe400078e00ff */
[----:B------:R-:W-:-:S03]  /*cd90*/  IMAD.HI R42, R42, 0x2, RZ ;  /* 0x000000022a2a7827 */ /* 0x000fc600078e02ff */
[----:B0-----:R-:W-:Y:S01]  /*cda0*/  IADD3 R40, P4, P5, R43, UR5, R44 ;  /* 0x000000052b287c10 */ /* 0x001fe2000fd9e02c */
[----:B------:R-:W-:Y:S01]  /*cdb0*/  UIMAD.WIDE UR4, UR4, 0x2, URZ ;  /* 0x00000002040478a5 */ /* 0x000fe2000f8e023f */
[----:B------:R-:W-:Y:S01]  /*cdc0*/  F2FP.F16.F32.PACK_AB R68, R52, R41 ;  /* 0x000000293444723e */ /* 0x000fe200000000ff */
[----:B------:R-:W0:Y:S04]  /*cdd0*/  LDS.128 R36, [R11] ;  /* 0x000000000b247984 */ /* 0x000e280000000c00 */
[----:B------:R-:W-:Y:S01]  /*cde0*/  IADD3.X R41, R42, UR5, R45, P4, P5 ;  /* 0x000000052a297c10 */ /* 0x000fe2000a7ea42d */
[----:B--2---:R-:W-:Y:S01]  /*cdf0*/  IMAD R53, R177, 0x6, RZ ;  /* 0x00000006b1357824 */ /* 0x004fe200078e02ff */
[----:B------:R-:W-:Y:S01]  /*ce00*/  F2FP.F16.F32.PACK_AB R69, R215, R50 ;  /* 0x00000032d745723e */ /* 0x000fe200000000ff */
[----:B------:R-:W-:Y:S01]  /*ce10*/  BAR.SYNC.DEFER_BLOCKING 0x0 ;  /* 0x0000000000007b1d */ /* 0x000fe20000010000 */
[C---:B------:R-:W-:Y:S01]  /*ce20*/  IMAD.SHL.U32 R45, R177.reuse, 0x2, RZ ;  /* 0x00000002b12d7824 */ /* 0x040fe200078e00ff */
[CC--:B------:R-:W-:Y:S01]  /*ce30*/  LEA R44, P5, R177.reuse, R40.reuse, 0x2 ;  /* 0x00000028b12c7211 */ /* 0x0c0fe200078a10ff */
[----:B------:R-:W-:Y:S01]  /*ce40*/  IMAD R47, R177, 0x3, RZ ;  /* 0x00000003b12f7824 */ /* 0x000fe200078e02ff */
[-C--:B------:R-:W-:Y:S01]  /*ce50*/  IADD3 R46, P6, R53, R40.reuse, RZ ;  /* 0x00000028352e7210 */ /* 0x080fe20007fde0ff */
[----:B-1----:R-:W-:Y:S01]  /*ce60*/  IMAD R61, R177, 0xa, RZ ;  /* 0x0000000ab13d7824 */ /* 0x002fe200078e02ff */
[-C--:B------:R-:W-:Y:S01]  /*ce70*/  IADD3 R42, P4, R45, R40.reuse, RZ ;  /* 0x000000282d2a7210 */ /* 0x080fe20007f9e0ff */
[----:B------:R-:W-:Y:S01]  /*ce80*/  IMAD R65, R177, 0xc, RZ ;  /* 0x0000000cb1417824 */ /* 0x000fe200078e02ff */
[-C--:B------:R-:W-:Y:S01]  /*ce90*/  LEA.HI.X.SX32 R45, R45, R41.reuse, 0x1, P5 ;  /* 0x000000292d2d7211 */ /* 0x080fe200028f0eff */
[C---:B------:R-:W-:Y:S01]  /*cea0*/  IMAD.SHL.U32 R49, R177.reuse, 0x4, RZ ;  /* 0x00000004b1317824 */ /* 0x040fe200078e00ff */
[C---:B------:R-:W-:Y:S01]  /*ceb0*/  LEA.HI.X.SX32 R43, R177.reuse, R41, 0x1, P4 ;  /* 0x00000029b12b7211 */ /* 0x040fe200020f0eff */
[C---:B------:R-:W-:Y:S01]  /*cec0*/  IMAD R51, R177.reuse, 0x5, RZ ;  /* 0x00000005b1337824 */ /* 0x040fe200078e02ff */
[----:B------:R-:W-:-:S02]  /*ced0*/  LEA R48, P4, R177, R40, 0x3 ;  /* 0x00000028b1307211 */ /* 0x000fc400078818ff */
[----:B------:R-:W-:Y:S01]  /*cee0*/  FSETP.NEU.AND P0, PT, R77, RZ, PT ;  /* 0x000000ff4d00720b */ /* 0x000fe20003f0d000 */
[----:B------:R-:W-:Y:S01]  /*cef0*/  IMAD R77, R177, 0x12, RZ ;  /* 0x00000012b14d7824 */ /* 0x000fe200078e02ff */
[-C--:B------:R-:W-:Y:S01]  /*cf00*/  IADD3 R50, P5, R61, R40.reuse, RZ ;  /* 0x000000283d327210 */ /* 0x080fe20007fbe0ff */
[----:B------:R-:W-:Y:S01]  /*cf10*/  IMAD R55, R177, 0x7, RZ ;  /* 0x00000007b1377824 */ /* 0x000fe200078e02ff */
[-C--:B------:R-:W-:Y:S01]  /*cf20*/  LEA.HI.X.SX32 R47, R47, R41.reuse, 0x1, P6 ;  /* 0x000000292f2f7211 */ /* 0x080fe200030f0eff */
[----:B------:R-:W-:Y:S01]  /*cf30*/  IMAD.SHL.U32 R57, R177, 0x8, RZ ;  /* 0x00000008b1397824 */ /* 0x000fe200078e00ff */
[-C--:B------:R-:W-:Y:S01]  /*cf40*/  IADD3 R52, P6, R65, R40.reuse, RZ ;  /* 0x0000002841347210 */ /* 0x080fe20007fde0ff */
[----:B------:R-:W-:Y:S01]  /*cf50*/  IMAD R81, R177, 0x14, RZ ;  /* 0x00000014b1517824 */ /* 0x000fe200078e02ff */
[----:B------:R-:W-:Y:S01]  /*cf60*/  FSETP.NEU.AND P2, PT, R73, RZ, PT ;  /* 0x000000ff4900720b */ /* 0x000fe20003f4d000 */
[----:B------:R-:W-:Y:S01]  /*cf70*/  IMAD R59, R177, 0x9, RZ ;  /* 0x00000009b13b7824 */ /* 0x000fe200078e02ff */
[----:B------:R1:W-:Y:S01]  /*cf80*/  STSM.16.M88.4 [R2], R68 ;  /* 0x0000004402007844 */ /* 0x0003e20000000200 */
[-C--:B------:R-:W-:Y:S01]  /*cf90*/  LEA.HI.X.SX32 R49, R49, R41.reuse, 0x1, P4 ;  /* 0x0000002931317211 */ /* 0x080fe200020f0eff */
[----:B------:R-:W-:Y:S01]  /*cfa0*/  IMAD R85, R177, 0x16, RZ ;  /* 0x00000016b1557824 */ /* 0x000fe200078e02ff */
[----:B------:R-:W-:Y:S01]  /*cfb0*/  FSETP.NEU.AND P1, PT, R75, RZ, PT ;  /* 0x000000ff4b00720b */ /* 0x000fe20003f2d000 */
[----:B------:R-:W-:Y:S01]  /*cfc0*/  BAR.SYNC.DEFER_BLOCKING 0x0 ;  /* 0x0000000000007b1d */ /* 0x000fe20000010000 */
[----:B------:R-:W-:Y:S01]  /*cfd0*/  LEA.HI.X.SX32 R51, R51, R41, 0x1, P5 ;  /* 0x0000002933337211 */ /* 0x000fe200028f0eff */
[C---:B------:R-:W-:Y:S01]  /*cfe0*/  IMAD R89, R177.reuse, 0x18, RZ ;  /* 0x00000018b1597824 */ /* 0x040fe200078e02ff */
[----:B------:R-:W-:-:S02]  /*cff0*/  LEA R56, P5, R177, R40, 0x4 ;  /* 0x00000028b1387211 */ /* 0x000fc400078a20ff */
[----:B------:R-:W-:Y:S01]  /*d000*/  LEA.HI.X.SX32 R53, R53, R41, 0x1, P6 ;  /* 0x0000002935357211 */ /* 0x000fe200030f0eff */
[C---:B------:R-:W-:Y:S01]  /*d010*/  IMAD R63, R177.reuse, 0xb, RZ ;  /* 0x0000000bb13f7824 */ /* 0x040fe200078e02ff */
[----:B------:R-:W-:Y:S01]  /*d020*/  FSETP.NEU.AND P3, PT, R80, RZ, PT ;  /* 0x000000ff5000720b */ /* 0x000fe20003f6d000 */
[C---:B------:R-:W-:Y:S01]  /*d030*/  IMAD R93, R177.reuse, 0x1a, RZ ;  /* 0x0000001ab15d7824 */ /* 0x040fe200078e02ff */
[----:B------:R-:W-:Y:S01]  /*d040*/  ULDC UR4, c[0x0][0x27c] ;  /* 0x00009f0000047ab9 */ /* 0x000fe20000000800 */
[----:B-1----:R-:W-:Y:S01]  /*d050*/  IMAD R69, R177, 0xe, RZ ;  /* 0x0000000eb1457824 */ /* 0x002fe200078e02ff */
[----:B------:R-:W-:-:S04]  /*d060*/  IADD3 R58, P6, R77, R40, RZ ;  /* 0x000000284d3a7210 */ /* 0x000fc80007fde0ff */
[-C--:B------:R-:W-:Y:S01]  /*d070*/  IADD3 R54, P4, R69, R40.reuse, RZ ;  /* 0x0000002845367210 */ /* 0x080fe20007f9e0ff */
[----:B------:R-:W-:Y:S01]  /*d080*/  IMAD R97, R177, 0x1c, RZ ;  /* 0x0000001cb1617824 */ /* 0x000fe200078e02ff */
[-C--:B------:R-:W-:Y:S02]  /*d090*/  LEA.HI.X.SX32 R57, R57, R41.reuse, 0x1, P5 ;  /* 0x0000002939397211 */ /* 0x080fe400028f0eff */
[-C--:B------:R-:W-:Y:S02]  /*d0a0*/  LEA.HI.X.SX32 R55, R55, R41.reuse, 0x1, P4 ;  /* 0x0000002937377211 */ /* 0x080fe400020f0eff */
[-C--:B------:R-:W-:Y:S01]  /*d0b0*/  IADD3 R60, P4, R81, R40.reuse, RZ ;  /* 0x00000028513c7210 */ /* 0x080fe20007f9e0ff */
[----:B------:R-:W-:Y:S01]  /*d0c0*/  IMAD R101, R177, 0x1e, RZ ;  /* 0x0000001eb1657824 */ /* 0x000fe200078e02ff */
[----:B------:R-:W-:Y:S02]  /*d0d0*/  IADD3 R62, P5, R85, R40, RZ ;  /* 0x00000028553e7210 */ /* 0x000fe40007fbe0ff */
[----:B------:R-:W-:-:S02]  /*d0e0*/  LEA.HI.X.SX32 R59, R59, R41, 0x1, P6 ;  /* 0x000000293b3b7211 */ /* 0x000fc400030f0eff */
        /* <DEDUP_REMOVED lines=8> */
[----:B------:R-:W-:Y:S02]  /*d170*/  IADD3 R68, P5, R97, R40, RZ ;  /* 0x0000002861447210 */ /* 0x000fe40007fbe0ff */
[----:B------:R-:W-:-:S02]  /*d180*/  LEA.HI.X.SX32 R65, R65, R41, 0x1, P6 ;  /* 0x0000002941417211 */ /* 0x000fc400030f0eff */
[-C--:B------:R-:W-:Y:S01]  /*d190*/  IADD3 R70, P6, R101, R40.reuse, RZ ;  /* 0x0000002865467210 */ /* 0x080fe20007fde0ff */
[----:B------:R-:W-:Y:S01]  /*d1a0*/  IMAD.SHL.U32 R73, R177, 0x10, RZ ;  /* 0x00000010b1497824 */ /* 0x000fe200078e00ff */
[-C--:B------:R-:W-:Y:S01]  /*d1b0*/  LEA.HI.X.SX32 R67, R67, R41.reuse, 0x1, P4 ;  /* 0x0000002943437211 */ /* 0x080fe200020f0eff */
[C---:B------:R-:W-:Y:S01]  /*d1c0*/  IMAD R75, R177.reuse, 0x11, RZ ;  /* 0x00000011b14b7824 */ /* 0x040fe200078e02ff */
[CC--:B------:R-:W-:Y:S01]  /*d1d0*/  LEA R72, P4, R177.reuse, R40.reuse, 0x5 ;  /* 0x00000028b1487211 */ /* 0x0c0fe200078828ff */
[----:B------:R-:W-:Y:S01]  /*d1e0*/  IMAD R117, R177, 0x26, RZ ;  /* 0x00000026b1757824 */ /* 0x000fe200078e02ff */
[-C--:B------:R-:W-:Y:S01]  /*d1f0*/  LEA.HI.X.SX32 R69, R69, R41.reuse, 0x1, P5 ;  /* 0x0000002945457211 */ /* 0x080fe200028f0eff */
[----:B------:R-:W-:Y:S01]  /*d200*/  IMAD R121, R177, 0x28, RZ ;  /* 0x00000028b1797824 */ /* 0x000fe200078e02ff */
[----:B------:R-:W-:Y:S01]  /*d210*/  IADD3 R74, P5, R109, R40, RZ ;  /* 0x000000286d4a7210 */ /* 0x000fe20007fbe0ff */
[----:B------:R-:W-:Y:S01]  /*d220*/  IMAD R125, R177, 0x2a, RZ ;  /* 0x0000002ab17d7824 */ /* 0x000fe200078e02ff */
        /* <DEDUP_REMOVED lines=10> */
[----:B------:R1:W-:Y:S01]  /*d2d0*/  STG.E.U16 desc[UR20][R40.64], R12 ;  /* 0x0000000c28007986 */ /* 0x0003e2000c101514 */
[-C--:B------:R-:W-:Y:S01]  /*d2e0*/  LEA.HI.X.SX32 R77, R77, R41.reuse, 0x1, P6 ;  /* 0x000000294d4d7211 */ /* 0x080fe200030f0eff */
[----:B------:R-:W-:Y:S01]  /*d2f0*/  IMAD R159, R177, 0x30, RZ ;  /* 0x00000030b19f7824 */ /* 0x000fe200078e02ff */
[-C--:B------:R-:W-:Y:S01]  /*d300*/  IADD3 R82, P6, R125, R40.reuse, RZ ;  /* 0x000000287d527210 */ /* 0x080fe20007fde0ff */
[----:B------:R-:W-:Y:S01]  /*d310*/  IMAD R87, R177, 0x17, RZ ;  /* 0x00000017b1577824 */ /* 0x000fe200078e02ff */
[-C--:B------:R-:W-:Y:S01]  /*d320*/  LEA.HI.X.SX32 R79, R79, R41.reuse, 0x1, P4 ;  /* 0x000000294f4f7211 */ /* 0x080fe200020f0eff */
[----:B------:R-:W-:Y:S01]  /*d330*/  IMAD R163, R177, 0x32, RZ ;  /* 0x00000032b1a37824 */ /* 0x000fe200078e02ff */
[----:B------:R-:W-:Y:S01]  /*d340*/  IADD3 R84, P4, R139, R40, RZ ;  /* 0x000000288b547210 */ /* 0x000fe20007f9e0ff */
[----:B------:R-:W-:Y:S01]  /*d350*/  IMAD R167, R177, 0x34, RZ ;  /* 0x00000034b1a77824 */ /* 0x000fe200078e02ff */
[----:B------:R-:W-:-:S02]  /*d360*/  LEA.HI.X.SX32 R81, R81, R41, 0x1, P5 ;  /* 0x0000002951517211 */ /* 0x000fc400028f0eff */
[----:B-1----:R-:W-:Y:S01]  /*d370*/  PRMT R12, R12, 0x7632, R12 ;  /* 0x000076320c0c7816 */ /* 0x002fe2000000000c */
[----:B------:R-:W-:Y:S01]  /*d380*/  IMAD R171, R177, 0x36, RZ ;  /* 0x00000036b1ab7824 */ /* 0x000fe200078e02ff */
[-C--:B------:R-:W-:Y:S02]  /*d390*/  IADD3 R86, P5, R151, R40.reuse, RZ ;  /* 0x0000002897567210 */ /* 0x080fe40007fbe0ff */
[-C--:B------:R-:W-:Y:S01]  /*d3a0*/  LEA.HI.X.SX32 R83, R83, R41.reuse, 0x1, P6 ;  /* 0x0000002953537211 */ /* 0x080fe200030f0eff */
[----:B------:R1:W-:Y:S01]  /*d3b0*/  STG.E.U16 desc[UR20][R42.64], R12 ;  /* 0x0000000c2a007986 */ /* 0x0003e2000c101514 */
[-C--:B------:R-:W-:Y:S02]  /*d3c0*/  IADD3 R88, P6, R159, R40.reuse, RZ ;  /* 0x000000289f587210 */ /* 0x080fe40007fde0ff */
[----:B------:R-:W-:Y:S01]  /*d3d0*/  PRMT R2, R13, 0x7632, R2 ;  /* 0x000076320d027816 */ /* 0x000fe20000000002 */
[----:B------:R-:W-:Y:S01]  /*d3e0*/  IMAD R91, R177, 0x19, RZ ;  /* 0x00000019b15b7824 */ /* 0x000fe200078e02ff */
[-C--:B------:R-:W-:Y:S01]  /*d3f0*/  LEA.HI.X.SX32 R85, R85, R41.reuse, 0x1, P4 ;  /* 0x0000002955557211 */ /* 0x080fe200020f0eff */
[----:B------:R-:W-:Y:S01]  /*d400*/  IMAD R175, R177, 0x38, RZ ;  /* 0x00000038b1af7824 */ /* 0x000fe200078e02ff */
[-C--:B------:R-:W-:Y:S01]  /*d410*/  IADD3 R90, P4, R163, R40.reuse, RZ ;  /* 0x00000028a35a7210 */ /* 0x080fe20007f9e0ff */
[----:B------:R2:W-:Y:S01]  /*d420*/  STG.E.U16 desc[UR20][R44.64], R13 ;  /* 0x0000000d2c007986 */ /* 0x0005e2000c101514 */
[-C--:B------:R-:W-:Y:S01]  /*d430*/  LEA.HI.X.SX32 R87, R87, R41.reuse, 0x1, P5 ;  /* 0x0000002957577211 */ /* 0x080fe200028f0eff */
[C---:B------:R-:W-:Y:S01]  /*d440*/  IMAD R95, R177.reuse, 0x1b, RZ ;  /* 0x0000001bb15f7824 */ /* 0x040fe200078e02ff */
[----:B-1----:R-:W-:Y:S01]  /*d450*/  PRMT R43, R14, 0x7632, R43 ;  /* 0x000076320e2b7816 */ /* 0x002fe2000000002b */
[----:B------:R-:W-:Y:S01]  /*d460*/  IMAD R147, R177, 0x3a, RZ ;  /* 0x0000003ab1937824 */ /* 0x000fe200078e02ff */
[-C--:B------:R-:W-:Y:S01]  /*d470*/  IADD3 R92, P5, R167, R40.reuse, RZ ;  /* 0x00000028a75c7210 */ /* 0x080fe20007fbe0ff */
[----:B------:R-:W-:Y:S01]  /*d480*/  IMAD R135, R177, 0x3c, RZ ;  /* 0x0000003cb1877824 */ /* 0x000fe200078e02ff */
[----:B------:R-:W-:Y:S01]  /*d490*/  LEA.HI.X.SX32 R89, R89, R41, 0x1, P6 ;  /* 0x0000002959597211 */ /* 0x000fe200030f0eff */
[----:B------:R1:W-:Y:S01]  /*d4a0*/  STG.E.U16 desc[UR20][R46.64], R2 ;  /* 0x000000022e007986 */ /* 0x0003e2000c101514 */
[----:B------:R-:W-:-:S02]  /*d4b0*/  IADD3 R94, P6, R171, R40, RZ ;  /* 0x00000028ab5e7210 */ /* 0x000fc40007fde0ff */
[----:B--2---:R-:W-:Y:S01]  /*d4c0*/  PRMT R45, R15, 0x7632, R45 ;  /* 0x000076320f2d7816 */ /* 0x004fe2000000002d */
[----:B------:R2:W-:Y:S01]  /*d4d0*/  STG.E.U16 desc[UR20][R48.64], R14 ;  /* 0x0000000e30007986 */ /* 0x0005e2000c101514 */
[-C--:B------:R-:W-:Y:S01]  /*d4e0*/  LEA.HI.X.SX32 R91, R91, R41.reuse, 0x1, P4 ;  /* 0x000000295b5b7211 */ /* 0x080fe200020f0eff */
[----:B------:R-:W-:Y:S01]  /*d4f0*/  IMAD R99, R177, 0x1d, RZ ;  /* 0x0000001db1637824 */ /* 0x000fe200078e02ff */
[-C--:B------:R-:W-:Y:S01]  /*d500*/  IADD3 R96, P4, R175, R40.reuse, RZ ;  /* 0x00000028af607210 */ /* 0x080fe20007f9e0ff */
[----:B------:R-:W-:Y:S01]  /*d510*/  STG.E.U16 desc[UR20][R50.64], R43 ;  /* 0x0000002b32007986 */ /* 0x000fe2000c101514 */
[----:B------:R-:W-:Y:S01]  /*d520*/  IMAD R127, R177, 0x3e, RZ ;  /* 0x0000003eb17f7824 */ /* 0x000fe200078e02ff */
[-C--:B------:R-:W-:Y:S02]  /*d530*/  LEA.HI.X.SX32 R93, R93, R41.reuse, 0x1, P5 ;  /* 0x000000295d5d7211 */ /* 0x080fe400028f0eff */
[----:B-1----:R-:W-:Y:S01]  /*d540*/  PRMT R47, R16, 0x7632, R47 ;  /* 0x00007632102f7816 */ /* 0x002fe2000000002f */
[----:B------:R1:W-:Y:S01]  /*d550*/  STG.E.U16 desc[UR20][R52.64], R15 ;  /* 0x0000000f34007986 */ /* 0x0003e2000c101514 */
[----:B------:R-:W-:Y:S01]  /*d560*/  PRMT R12, R17, 0x7632, R12 ;  /* 0x00007632110c7816 */ /* 0x000fe2000000000c */
[----:B------:R-:W-:Y:S01]  /*d570*/  IMAD R179, R177, 0x42, RZ ;  /* 0x00000042b1b37824 */ /* 0x000fe200078e02ff */
[----:B------:R-:W-:Y:S01]  /*d580*/  IADD3 R98, P5, R147, R40, RZ ;  /* 0x0000002893627210 */ /* 0x000fe20007fbe0ff */
[----:B------:R-:W-:Y:S01]  /*d590*/  STG.E.U16 desc[UR20][R54.64], R45 ;  /* 0x0000002d36007986 */ /* 0x000fe2000c101514 */
[----:B------:R-:W-:-:S02]  /*d5a0*/  LEA.HI.X.SX32 R95, R95, R41, 0x1, P6 ;  /* 0x000000295f5f7211 */ /* 0x000fc400030f0eff */
[-C--:B------:R-:W-:Y:S01]  /*d5b0*/  IADD3 R100, P6, R135, R40.reuse, RZ ;  /* 0x0000002887647210 */ /* 0x080fe20007fde0ff */
[----:B------:R-:W-:Y:S01]  /*d5c0*/  STG.E.U16 desc[UR20][R56.64], R16 ;  /* 0x0000001038007986 */ /* 0x000fe2000c101514 */
[----:B------:R-:W-:Y:S01]  /*d5d0*/  PRMT R2, R18, 0x7632, R2 ;  /* 0x0000763212027816 */ /* 0x000fe20000000002 */
[----:B------:R-:W-:Y:S01]  /*d5e0*/  IMAD R103, R177, 0x1f, RZ ;  /* 0x0000001fb1677824 */ /* 0x000fe200078e02ff */
[-C--:B------:R-:W-:Y:S01]  /*d5f0*/  LEA.HI.X.SX32 R97, R97, R41.reuse, 0x1, P4 ;  /* 0x0000002961617211 */ /* 0x080fe200020f0eff */
[----:B------:R-:W-:Y:S01]  /*d600*/  STG.E.U16 desc[UR20][R58.64], R47 ;  /* 0x0000002f3a007986 */ /* 0x000fe2000c101514 */
[----:B------:R-:W-:Y:S01]  /*d610*/  PRMT R13, R19, 0x7632, R13 ;  /* 0x00007632130d7816 */ /* 0x000fe2000000000d */
[----:B------:R-:W-:Y:S01]  /*d620*/  IMAD.SHL.U32 R105, R177, 0x20, RZ ;  /* 0x00000020b1697824 */ /* 0x000fe200078e00ff */
[-C--:B------:R-:W-:Y:S01]  /*d630*/  IADD3 R102, P4, R127, R40.reuse, RZ ;  /* 0x000000287f667210 */ /* 0x080fe20007f9e0ff */
[----:B------:R-:W-:Y:S01]  /*d640*/  STG.E.U16 desc[UR20][R60.64], R17 ;  /* 0x000000113c007986 */ /* 0x000fe2000c101514 */
[----:B------:R-:W-:Y:S01]  /*d650*/  IMAD R181, R177, 0x44, RZ ;  /* 0x00000044b1b57824 */ /* 0x000fe200078e02ff */
[-C--:B------:R-:W-:Y:S01]  /*d660*/  LEA.HI.X.SX32 R99, R99, R41.reuse, 0x1, P5 ;  /* 0x0000002963637211 */ /* 0x080fe200028f0eff */
[C---:B------:R-:W-:Y:S01]  /*d670*/  IMAD R107, R177.reuse, 0x21, RZ ;  /* 0x00000021b16b7824 */ /* 0x040fe200078e02ff */
[----:B------:R3:W-:Y:S01]  /*d680*/  STG.E.U16 desc[UR20][R62.64], R12 ;  /* 0x0000000c3e007986 */ /* 0x0007e2000c101514 */
[C---:B------:R-:W-:Y:S01]  /*d690*/  IMAD R183, R177.reuse, 0x46, RZ ;  /* 0x00000046b1b77824 */ /* 0x040fe200078e02ff */
[C---:B------:R-:W-:Y:S01]  /*d6a0*/  LEA R104, P5, R177.reuse, R40, 0x6 ;  /* 0x00000028b1687211 */ /* 0x040fe200078a30ff */
[----:B------:R-:W-:Y:S01]  /*d6b0*/  IMAD R185, R177, 0x48, RZ ;  /* 0x00000048b1b97824 */ /* 0x000fe200078e02ff */
[----:B------:R-:W-:Y:S01]  /*d6c0*/  LEA.HI.X.SX32 R101, R101, R41, 0x1, P6 ;  /* 0x0000002965657211 */ /* 0x000fe200030f0eff */
[----:B------:R-:W-:Y:S01]  /*d6d0*/  STG.E.U16 desc[UR20][R64.64], R18 ;  /* 0x0000001240007986 */ /* 0x000fe2000c101514 */
[----:B--2---:R-:W-:-:S02]  /*d6e0*/  PRMT R14, R20, 0x7632, R14 ;  /* 0x00007632140e7816 */ /* 0x004fc4000000000e */
[-C--:B------:R-:W-:Y:S01]  /*d6f0*/  IADD3 R106, P6, R179, R40.reuse, RZ ;  /* 0x00000028b36a7210 */ /* 0x080fe20007fde0ff */
[----:B------:R2:W-:Y:S01]  /*d700*/  STG.E.U16 desc[UR20][R66.64], R2 ;  /* 0x0000000242007986 */ /* 0x0005e2000c101514 */
[----:B-1----:R-:W-:Y:S01]  /*d710*/  PRMT R15, R21, 0x7632, R15 ;  /* 0x00007632150f7816 */ /* 0x002fe2000000000f */
[----:B------:R-:W-:Y:S01]  /*d720*/  IMAD R111, R177, 0x23, RZ ;  /* 0x00000023b16f7824 */ /* 0x000fe200078e02ff */
[-C--:B------:R-:W-:Y:S01]  /*d730*/  LEA.HI.X.SX32 R103, R103, R41.reuse, 0x1, P4 ;  /* 0x0000002967677211 */ /* 0x080fe200020f0eff */
[----:B------:R-:W-:Y:S01]  /*d740*/  STG.E.U16 desc[UR20][R68.64], R19 ;  /* 0x0000001344007986 */ /* 0x000fe2000c101514 */
[----:B------:R-:W-:Y:S01]  /*d750*/  IMAD R187, R177, 0x4a, RZ ;  /* 0x0000004ab1bb7824 */ /* 0x000fe200078e02ff */
[-C--:B------:R-:W-:Y:S02]  /*d760*/  IADD3 R108, P4, R181, R40.reuse, RZ ;  /* 0x00000028b56c7210 */ /* 0x080fe40007f9e0ff */
[----:B------:R-:W-:Y:S01]  /*d770*/  STG.E.U16 desc[UR20][R70.64], R13 ;  /* 0x0000000d46007986 */ /* 0x000fe2000c101514 */
[-C--:B------:R-:W-:Y:S01]  /*d780*/  LEA.HI.X.SX32 R105, R105, R41.reuse, 0x1, P5 ;  /* 0x0000002969697211 */ /* 0x080fe200028f0eff */
[----:B------:R-:W-:Y:S01]  /*d790*/  IMAD R189, R177, 0x4c, RZ ;  /* 0x0000004cb1bd7824 */ /* 0x000fe200078e02ff */
[----:B---3--:R-:W-:Y:S01]  /*d7a0*/  PRMT R12, R22, 0x7632, R12 ;  /* 0x00007632160c7816 */ /* 0x008fe2000000000c */
[----:B------:R1:W-:Y:S01]  /*d7b0*/  STG.E.U16 desc[UR20][R72.64], R20 ;  /* 0x0000001448007986 */ /* 0x0003e2000c101514 */
[-C--:B------:R-:W-:Y:S01]  /*d7c0*/  IADD3 R110, P5, R183, R40.reuse, RZ ;  /* 0x00000028b76e7210 */ /* 0x080fe20007fbe0ff */
[----:B------:R-:W-:Y:S01]  /*d7d0*/  IMAD R191, R177, 0x4e, RZ ;  /* 0x0000004eb1bf7824 */ /* 0x000fe200078e02ff */
[----:B------:R-:W-:Y:S01]  /*d7e0*/  LEA.HI.X.SX32 R107, R107, R41, 0x1, P6 ;  /* 0x000000296b6b7211 */ /* 0x000fe200030f0eff */
[----:B------:R-:W-:Y:S01]  /*d7f0*/  STG.E.U16 desc[UR20][R74.64], R14 ;  /* 0x0000000e4a007986 */ /* 0x000fe2000c101514 */
[----:B------:R-:W-:Y:S01]  /*d800*/  IADD3 R112, P6, R185, R40, RZ ;  /* 0x00000028b9707210 */ /* 0x000fe20007fde0ff */
[----:B------:R-:W-:-:S02]  /*d810*/  IMAD R115, R177, 0x25, RZ ;  /* 0x00000025b1737824 */ /* 0x000fc400078e02ff */
[----:B------:R-:W-:Y:S01]  /*d820*/  STG.E.U16 desc[UR20][R76.64], R21 ;  /* 0x000000154c007986 */ /* 0x000fe2000c101514 */
[-C--:B------:R-:W-:Y:S01]  /*d830*/  LEA.HI.X.SX32 R109, R109, R41.reuse, 0x1, P4 ;  /* 0x000000296d6d7211 */ /* 0x080fe200020f0eff */
[----:B------:R-:W-:Y:S02]  /*d840*/  IMAD R193, R177, 0x50, RZ ;  /* 0x00000050b1c17824 */ /* 0x000fe400078e02ff */
[----:B------:R3:W-:Y:S01]  /*d850*/  STG.E.U16 desc[UR20][R78.64], R15 ;  /* 0x0000000f4e007986 */ /* 0x0007e2000c101514 */
[-C--:B------:R-:W-:Y:S01]  /*d860*/  IADD3 R114, P4, R187, R40.reuse, RZ ;  /* 0x00000028bb727210 */ /* 0x080fe20007f9e0ff */
[----:B------:R-:W-:Y:S01]  /*d870*/  IMAD R119, R177, 0x27, RZ ;  /* 0x00000027b1777824 */ /* 0x000fe200078e02ff */
[----:B------:R-:W-:Y:S01]  /*d880*/  LEA.HI.X.SX32 R111, R111, R41, 0x1, P5 ;  /* 0x000000296f6f7211 */ /* 0x000fe200028f0eff */
[----:B------:R0:W-:Y:S01]  /*d890*/  STG.E.U16 desc[UR20][R80.64], R22 ;  /* 0x0000001650007986 */ /* 0x0001e2000c101514 */
[----:B------:R-:W-:Y:S01]  /*d8a0*/  IMAD R195, R177, 0x52, RZ ;  /* 0x00000052b1c37824 */ /* 0x000fe200078e02ff */
[----:B------:R-:W-:-:S02]  /*d8b0*/  IADD3 R116, P5, R189, R40, RZ ;  /* 0x00000028bd747210 */ /* 0x000fc40007fbe0ff */
[----:B------:R0:W-:Y:S01]  /*d8c0*/  STG.E.U16 desc[UR20][R82.64], R12 ;  /* 0x0000000c52007986 */ /* 0x0001e2000c101514 */
[-C--:B------:R-:W-:Y:S01]  /*d8d0*/  LEA.HI.X.SX32 R113, R113, R41.reuse, 0x1, P6 ;  /* 0x0000002971717211 */ /* 0x080fe200030f0eff */
[----:B------:R-:W-:Y:S01]  /*d8e0*/  IMAD R197, R177, 0x54, RZ ;  /* 0x00000054b1c57824 */ /* 0x000fe200078e02ff */
[-C--:B------:R-:W-:Y:S01]  /*d8f0*/  IADD3 R118, P6, R191, R40.reuse, RZ ;  /* 0x00000028bf767210 */ /* 0x080fe20007fde0ff */
[----:B------:R-:W0:Y:S01]  /*d900*/  LDS.128 R12, [R11] ;  /* 0x000000000b0c7984 */ /* 0x000e220000000c00 */
        /* <DEDUP_REMOVED lines=9> */
[-C--:B------:R-:W-:Y:S02]  /*d9a0*/  IADD3 R124, P6, R197, R40.reuse, RZ ;  /* 0x00000028c57c7210 */ /* 0x080fe40007fde0ff */
[----:B------:R-:W-:Y:S01]  /*d9b0*/  PRMT R43, R23, 0x7632, R43 ;  /* 0x00007632172b7816 */ /* 0x000fe2000000002b */
[----:B------:R-:W-:Y:S01]  /*d9c0*/  IMAD R133, R177, 0x2b, RZ ;  /* 0x0000002bb1857824 */ /* 0x000fe200078e02ff */
[-C--:B------:R-:W-:Y:S01]  /*d9d0*/  LEA.HI.X.SX32 R121, R121, R41.reuse, 0x1, P4 ;  /* 0x0000002979797211 */ /* 0x080fe200020f0eff */
[C---:B------:R-:W-:Y:S01]  /*d9e0*/  IMAD R205, R177.reuse, 0x5c, RZ ;  /* 0x0000005cb1cd7824 */ /* 0x040fe200078e02ff */
[----:B----4-:R-:W-:Y:S01]  /*d9f0*/  PRMT R45, R24, 0x7632, R45 ;  /* 0x00007632182d7816 */ /* 0x010fe2000000002d */
[----:B------:R-:W-:Y:S01]  /*da00*/  IMAD R145, R177, 0x2d, RZ ;  /* 0x0000002db1917824 */ /* 0x000fe200078e02ff */
[-C--:B------:R-:W-:Y:S01]  /*da10*/  IADD3 R132, P4, R199, R40.reuse, RZ ;  /* 0x00000028c7847210 */ /* 0x080fe20007f9e0ff */
[----:B------:R-:W-:Y:S01]  /*da20*/  IMAD R207, R177, 0x5e, RZ ;  /* 0x0000005eb1cf7824 */ /* 0x000fe200078e02ff */
[-C--:B------:R-:W-:Y:S01]  /*da30*/  LEA.HI.X.SX32 R123, R123, R41.reuse, 0x1, P5 ;  /* 0x000000297b7b7211 */ /* 0x080fe200028f0eff */
[----:B------:R4:W-:Y:S01]  /*da40*/  STG.E.U16 desc[UR20][R84.64], R23 ;  /* 0x0000001754007986 */ /* 0x0009e2000c101514 */
[----:B------:R-:W-:Y:S01]  /*da50*/  IADD3 R138, P5, R201, R40, RZ ;  /* 0x00000028c98a7210 */ /* 0x000fe20007fbe0ff */
[----:B------:R-:W-:Y:S01]  /*da60*/  IMAD R209, R177, 0x60, RZ ;  /* 0x00000060b1d17824 */ /* 0x000fe200078e02ff */
[----:B------:R-:W-:Y:S01]  /*da70*/  LEA.HI.X.SX32 R125, R125, R41, 0x1, P6 ;  /* 0x000000297d7d7211 */ /* 0x000fe200030f0eff */
[----:B------:R4:W-:Y:S01]  /*da80*/  STG.E.U16 desc[UR20][R86.64], R43 ;  /* 0x0000002b56007986 */ /* 0x0009e2000c101514 */
[----:B------:R-:W-:-:S02]  /*da90*/  PRMT R47, R25, 0x7632, R47 ;  /* 0x00007632192f7816 */ /* 0x000fc4000000002f */
[-C--:B------:R-:W-:Y:S01]  /*daa0*/  IADD3 R144, P6, R203, R40.reuse, RZ ;  /* 0x00000028cb907210 */ /* 0x080fe20007fde0ff */
[----:B------:R-:W-:Y:S01]  /*dab0*/  STG.E.U16 desc[UR20][R88.64], R24 ;  /* 0x0000001858007986 */ /* 0x000fe2000c101514 */
[----:B------:R-:W-:Y:S01]  /*dac0*/  PRMT R49, R26, 0x7632, R49 ;  /* 0x000076321a317816 */ /* 0x000fe20000000031 */
[----:B------:R-:W-:Y:S01]  /*dad0*/  IMAD R157, R177, 0x2f, RZ ;  /* 0x0000002fb19d7824 */ /* 0x000fe200078e02ff */
[-C--:B------:R-:W-:Y:S01]  /*dae0*/  LEA.HI.X.SX32 R133, R133, R41.reuse, 0x1, P4 ;  /* 0x0000002985857211 */ /* 0x080fe200020f0eff */
[----:B------:R-:W-:Y:S01]  /*daf0*/  STG.E.U16 desc[UR20][R90.64], R45 ;  /* 0x0000002d5a007986 */ /* 0x000fe2000c101514 */
[----:B------:R-:W-:Y:S01]  /*db00*/  IMAD R211, R177, 0x62, RZ ;  /* 0x00000062b1d37824 */ /* 0x000fe200078e02ff */
[-C--:B------:R-:W-:Y:S01]  /*db10*/  IADD3 R150, P4, R205, R40.reuse, RZ ;  /* 0x00000028cd967210 */ /* 0x080fe20007f9e0ff */
[----:B------:R-:W-:Y:S01]  /*db20*/  IMAD R213, R177, 0x64, RZ ;  /* 0x00000064b1d57824 */ /* 0x000fe200078e02ff */
[-C--:B------:R-:W-:Y:S01]  /*db30*/  LEA.HI.X.SX32 R139, R139, R41.reuse, 0x1, P5 ;  /* 0x000000298b8b7211 */ /* 0x080fe200028f0eff */
[----:B------:R-:W-:Y:S01]  /*db40*/  STG.E.U16 desc[UR20][R92.64], R25 ;  /* 0x000000195c007986 */ /* 0x000fe2000c101514 */
        /* <DEDUP_REMOVED lines=12> */
[----:B------:R-:W-:Y:S01]  /*dc10*/  IMAD R217, R177, 0x68, RZ ;  /* 0x00000068b1d97824 */ /* 0x000fe200078e02ff */
[-C--:B------:R-:W-:Y:S01]  /*dc20*/  IADD3 R160, P4, R211, R40.reuse, RZ ;  /* 0x00000028d3a07210 */ /* 0x080fe20007f9e0ff */
[----:B------:R-:W-:Y:S01]  /*dc30*/  STG.E.U16 desc[UR20][R100.64], R27 ;  /* 0x0000001b64007986 */ /* 0x000fe2000c101514 */
[-C--:B------:R-:W-:Y:S01]  /*dc40*/  LEA.HI.X.SX32 R157, R157, R41.reuse, 0x1, P5 ;  /* 0x000000299d9d7211 */ /* 0x080fe200028f0eff */
[----:B------:R-:W-:Y:S01]  /*dc50*/  IMAD R165, R177, 0x33, RZ ;  /* 0x00000033b1a57824 */ /* 0x000fe200078e02ff */
[----:B------:R-:W-:Y:S01]  /*dc60*/  IADD3 R162, P5, R213, R40, RZ ;  /* 0x00000028d5a27210 */ /* 0x000fe20007fbe0ff */
[----:B------:R-:W-:Y:S01]  /*dc70*/  STG.E.U16 desc[UR20][R102.64], R51 ;  /* 0x0000003366007986 */ /* 0x000fe2000c101514 */
[----:B------:R-:W-:Y:S01]  /*dc80*/  IMAD R219, R177, 0x6a, RZ ;  /* 0x0000006ab1db7824 */ /* 0x000fe200078e02ff */
[----:B------:R-:W-:Y:S01]  /*dc90*/  LEA.HI.X.SX32 R159, R159, R41, 0x1, P6 ;  /* 0x000000299f9f7211 */ /* 0x000fe200030f0eff */
[----:B------:R-:W-:Y:S01]  /*dca0*/  IMAD R221, R177, 0x6c, RZ ;  /* 0x0000006cb1dd7824 */ /* 0x000fe200078e02ff */
[----:B------:R-:W-:Y:S01]  /*dcb0*/  STG.E.U16 desc[UR20][R104.64], R28 ;  /* 0x0000001c68007986 */ /* 0x000fe2000c101514 */
        /* <DEDUP_REMOVED lines=12> */
[----:B------:R-:W-:Y:S01]  /*dd80*/  PRMT R61, R32, 0x7632, R61 ;  /* 0x00007632203d7816 */ /* 0x000fe2000000003d */
[----:B------:R-:W-:Y:S01]  /*dd90*/  STG.E.U16 desc[UR20][R112.64], R30 ;  /* 0x0000001e70007986 */ /* 0x000fe2000c101514 */
[-C--:B------:R-:W-:Y:S01]  /*dda0*/  IADD3 R168, P5, R219, R40.reuse, RZ ;  /* 0x00000028dba87210 */ /* 0x080fe20007fbe0ff */
[----:B------:R-:W-:Y:S01]  /*ddb0*/  IMAD R227, R177, 0x72, RZ ;  /* 0x00000072b1e37824 */ /* 0x000fe200078e02ff */
[----:B------:R-:W-:Y:S01]  /*ddc0*/  LEA.HI.X.SX32 R165, R165, R41, 0x1, P6 ;  /* 0x00000029a5a57211 */ /* 0x000fe200030f0eff */
[----:B------:R-:W-:Y:S01]  /*ddd0*/  STG.E.U16 desc[UR20][R114.64], R57 ;  /* 0x0000003972007986 */ /* 0x000fe2000c101514 */
[----:B------:R-:W-:-:S02]  /*dde0*/  IADD3 R170, P6, R221, R40, RZ ;  /* 0x00000028ddaa7210 */ /* 0x000fc40007fde0ff */
[----:B--2---:R-:W-:Y:S01]  /*ddf0*/  PRMT R66, R33, 0x7632, R66 ;  /* 0x0000763221427816 */ /* 0x004fe20000000042 */
[----:B------:R-:W-:Y:S01]  /*de00*/  STG.E.U16 desc[UR20][R116.64], R31 ;  /* 0x0000001f74007986 */ /* 0x000fe2000c101514 */
[----:B------:R-:W-:Y:S01]  /*de10*/  IMAD R173, R177, 0x37, RZ ;  /* 0x00000037b1ad7824 */ /* 0x000fe200078e02ff */
[-C--:B------:R-:W-:Y:S02]  /*de20*/  LEA.HI.X.SX32 R167, R167, R41.reuse, 0x1, P4 ;  /* 0x00000029a7a77211 */ /* 0x080fe400020f0eff */
[----:B------:R-:W-:Y:S01]  /*de30*/  STG.E.U16 desc[UR20][R118.64], R59 ;  /* 0x0000003b76007986 */ /* 0x000fe2000c101514 */
[----:B-1----:R-:W-:Y:S01]  /*de40*/  PRMT R72, R34, 0x7632, R72 ;  /* 0x0000763222487816 */ /* 0x002fe20000000048 */
        /* <DEDUP_REMOVED lines=11> */
[----:B---3--:R-:W-:-:S02]  /*df00*/  PRMT R78, R35, 0x7632, R78 ;  /* 0x00007632234e7816 */ /* 0x008fc4000000004e */
[-C--:B------:R-:W-:Y:S01]  /*df10*/  IADD3 R152, P6, R227, R40.reuse, RZ ;  /* 0x00000028e3987210 */ /* 0x080fe20007fde0ff */
[----:B------:R-:W-:Y:S01]  /*df20*/  STG.E.U16 desc[UR20][R132.64], R66 ;  /* 0x0000004284007986 */ /* 0x000fe2000c101514 */
[----:B0-----:R-:W-:Y:S01]  /*df30*/  PRMT R80, R36, 0x7632, R80 ;  /* 0x0000763224507816 */ /* 0x001fe20000000050 */
        /* <DEDUP_REMOVED lines=15> */
[----:B----4-:R-:W-:Y:S01]  /*e030*/  PRMT R84, R38, 0x7632, R84 ;  /* 0x0000763226547816 */ /* 0x010fe20000000054 */
[----:B------:R-:W-:Y:S01]  /*e040*/  STG.E.U16 desc[UR20][R158.64], R36 ;  /* 0x000000249e007986 */ /* 0x000fe2000c101514 */
[----:B------:R-:W-:Y:S01]  /*e050*/  IMAD R129, R177, 0x3d, RZ ;  /* 0x0000003db1817824 */ /* 0x000fe200078e02ff */
[-C--:B------:R-:W-:Y:S02]  /*e060*/  LEA.HI.X.SX32 R147, R147, R41.reuse, 0x1, P4 ;  /* 0x0000002993937211 */ /* 0x080fe400020f0eff */
        /* <DEDUP_REMOVED lines=8> */
[-C--:B------:R-:W-:Y:S02]  /*e0f0*/  LEA.HI.X.SX32 R135, R135, R41.reuse, 0x1, P6 ;  /* 0x0000002987877211 */ /* 0x080fe400030f0eff */
[----:B------:R-:W-:Y:S01]  /*e100*/  PRMT R76, R12, 0x7632, R76 ;  /* 0x000076320c4c7816 */ /* 0x000fe2000000004c */
[----:B------:R-:W-:Y:S01]  /*e110*/  STG.E.U16 desc[UR20][R166.64], R38 ;  /* 0x00000026a6007986 */ /* 0x000fe2000c101514 */
[----:B------:R-:W-:Y:S02]  /*e120*/  IADD3 R40, P6, R137, R40, RZ ;  /* 0x0000002889287210 */ /* 0x000fe40007fde0ff */
[----:B------:R-:W-:Y:S01]  /*e130*/  PRMT R70, R13, 0x7632, R70 ;  /* 0x000076320d467816 */ /* 0x000fe20000000046 */
[----:B------:R-:W-:Y:S01]  /*e140*/  STG.E.U16 desc[UR20][R168.64], R84 ;  /* 0x00000054a8007986 */ /* 0x000fe2000c101514 */
[----:B------:R-:W-:-:S03]  /*e150*/  LEA.HI.X.SX32 R137, R129, R41, 0x1, P4 ;  /* 0x0000002981897211 */ /* 0x000fc600020f0eff */
[----:B------:R-:W-:Y:S01]  /*e160*/  STG.E.U16 desc[UR20][R170.64], R39 ;  /* 0x00000027aa007986 */ /* 0x000fe2000c101514 */
[-C--:B------:R-:W-:Y:S02]  /*e170*/  LEA.HI.X.SX32 R129, R131, R41.reuse, 0x1, P5 ;  /* 0x0000002983817211 */ /* 0x080fe400028f0eff */
[----:B------:R-:W-:Y:S01]  /*e180*/  PRMT R68, R14, 0x7632, R68 ;  /* 0x000076320e447816 */ /* 0x000fe20000000044 */
[----:B------:R-:W-:Y:S01]  /*e190*/  STG.E.U16 desc[UR20][R172.64], R86 ;  /* 0x00000056ac007986 */ /* 0x000fe2000c101514 */
[----:B------:R-:W-:-:S03]  /*e1a0*/  LEA.HI.X.SX32 R41, R127, R41, 0x1, P6 ;  /* 0x000000297f297211 */ /* 0x000fc600030f0eff */
[----:B------:R-:W-:Y:S01]  /*e1b0*/  STG.E.U16 desc[UR20][R174.64], R12 ;  /* 0x0000000cae007986 */ /* 0x000fe2000c101514 */
[----:B------:R-:W-:-:S03]  /*e1c0*/  PRMT R64, R15, 0x7632, R64 ;  /* 0x000076320f407816 */ /* 0x000fc60000000040 */
[----:B------:R-:W-:Y:S04]  /*e1d0*/  STG.E.U16 desc[UR20][R152.64], R76 ;  /* 0x0000004c98007986 */ /* 0x000fe8000c101514 */
[----:B------:R0:W-:Y:S04]  /*e1e0*/  STG.E.U16 desc[UR20][R146.64], R13 ;  /* 0x0000000d92007986 */ /* 0x0001e8000c101514 */
[----:B------:R-:W-:Y:S04]  /*e1f0*/  STG.E.U16 desc[UR20][R140.64], R70 ;  /* 0x000000468c007986 */ /* 0x000fe8000c101514 */
[----:B------:R-:W-:Y:S04]  /*e200*/  STG.E.U16 desc[UR20][R134.64], R14 ;  /* 0x0000000e86007986 */ /* 0x000fe8000c101514 */
[----:B------:R-:W-:Y:S01]  /*e210*/  STG.E.U16 desc[UR20][R136.64], R68 ;  /* 0x0000004488007986 */ /* 0x000fe2000c101514 */
[----:B------:R-:W-:Y:S01]  /*e220*/  FSEL R4, R4, -INF , P3 ;  /* 0xff80000004047808 */ /* 0x000fe20001800000 */
[----:B------:R-:W-:Y:S01]  /*e230*/  IMAD.SHL.U32 R2, R218, 0x2, RZ ;  /* 0x00000002da027824 */ /* 0x000fe200078e00ff */
[----:B------:R-:W-:Y:S01]  /*e240*/  FSEL R6, R6, -INF , P1 ;  /* 0xff80000006067808 */ /* 0x000fe20000800000 */
[----:B------:R-:W-:Y:S01]  /*e250*/  STG.E.U16 desc[UR20][R40.64], R15 ;  /* 0x0000000f28007986 */ /* 0x000fe2000c101514 */
[----:B------:R-:W-:Y:S01]  /*e260*/  FSEL R5, R5, -INF , P2 ;  /* 0xff80000005057808 */ /* 0x000fe20001000000 */
[----:B0-----:R-:W0:Y:S02]  /*e270*/  LDC.64 R12, c[0x0][0x230] ;  /* 0x00008c00ff0c7b82 */ /* 0x001e240000000a00 */
[----:B------:R-:W-:Y:S01]  /*e280*/  STG.E.U16 desc[UR20][R128.64], R64 ;  /* 0x0000004080007986 */ /* 0x000fe2000c101514 */
[----:B------:R-:W-:Y:S01]  /*e290*/  FSEL R10, R10, -INF , P0 ;  /* 0xff8000000a0a7808 */ /* 0x000fe20000000000 */
[----:B------:R-:W-:Y:S01]  /*e2a0*/  FFMA R4, R4, 0.69314718246459960938, R9 ;  /* 0x3f31721804047823 */ /* 0x000fe20000000009 */
[----:B------:R-:W-:Y:S01]  /*e2b0*/  FFMA R6, R6, 0.69314718246459960938, R7 ;  /* 0x3f31721806067823 */ /* 0x000fe20000000007 */
[----:B------:R-:W-:Y:S01]  /*e2c0*/  FFMA R5, R5, 0.69314718246459960938, R8 ;  /* 0x3f31721805057823 */ /* 0x000fe20000000008 */
[----:B------:R-:W-:Y:S01]  /*e2d0*/  LOP3.LUT R9, R2, 0x1f8, RZ, 0xc0, !PT ;  /* 0x000001f802097812 */ /* 0x000fe200078ec0ff */
[----:B------:R-:W-:Y:S01]  /*e2e0*/  BAR.SYNC.DEFER_BLOCKING 0x0 ;  /* 0x0000000000007b1d */ /* 0x000fe20000010000 */
[----:B------:R-:W-:-:S05]  /*e2f0*/  FFMA R7, R10, 0.69314718246459960938, R3 ;  /* 0x3f3172180a077823 */ /* 0x000fca0000000003 */
[----:B------:R-:W-:Y:S04]  /*e300*/  STS.64 [R9+UR7], R4 ;  /* 0x0000000409007988 */ /* 0x000fe80008000a07 */
[----:B------:R-:W-:Y:S01]  /*e310*/  STS.64 [R9+UR7+0x200], R6 ;  /* 0x0002000609007988 */ /* 0x000fe20008000a07 */
[----:B------:R-:W-:Y:S01]  /*e320*/  BAR.SYNC.DEFER_BLOCKING 0x0 ;  /* 0x0000000000007b1d */ /* 0x000fe20000010000 */
[----:B------:R-:W-:-:S05]  /*e330*/  UIMAD UR4, UR6, UR4, URZ ;  /* 0x00000004060472a4 */ /* 0x000fca000f8e023f */
[----:B------:R-:W1:Y:S01]  /*e340*/  LDS R11, [R0] ;  /* 0x00000000000b7984 */ /* 0x000e620000000800 */
[----:B------:R-:W-:Y:S01]  /*e350*/  USHF.L.U32 UR6, UR4, 0x2, URZ ;  /* 0x0000000204067899 */ /* 0x000fe2000800063f */
[C---:B------:R-:W-:Y:S01]  /*e360*/  IMAD.SHL.U32 R3, R216.reuse, 0x4, RZ ;  /* 0x00000004d8037824 */ /* 0x040fe200078e00ff */
[----:B------:R-:W-:Y:S01]  /*e370*/  UIMAD.WIDE UR4, UR4, 0x4, URZ ;  /* 0x00000004040478a5 */ /* 0x000fe2000f8e023f */
[----:B------:R-:W-:-:S03]  /*e380*/  IMAD.HI R8, R216, 0x4, RZ ;  /* 0x00000004d8087827 */ /* 0x000fc600078e02ff */
[----:B0-----:R-:W-:-:S04]  /*e390*/  IADD3 R2, P0, P1, R3, UR6, R12 ;  /* 0x0000000603027c10 */ /* 0x001fc8000f91e00c */
[----:B------:R-:W-:-:S05]  /*e3a0*/  IADD3.X R3, R8, UR5, R13, P0, P1 ;  /* 0x0000000508037c10 */ /* 0x000fca00087e240d */
[----:B-1----:R-:W-:Y:S01]  /*e3b0*/  STG.E desc[UR20][R2.64], R11 ;  /* 0x0000000b02007986 */ /* 0x002fe2000c101914 */
[----:B------:R-:W-:Y:S05]  /*e3c0*/  EXIT ;  /* 0x000000000000794d */ /* 0x000fea0003800000 */
.L_x_2:
[----:B------:R-:W-:-:S00]  /*e3d0*/  BRA `(.L_x_2) ;  /* 0xfffffffc00fc7947 */ /* 0x000fc0000383ffff */
[----:B------:R-:W-:-:S00]  /*e3e0*/  NOP ;  /* 0x0000000000007918 */ /* 0x000fc00000000000 */
        /* <DEDUP_REMOVED lines=9> */
.L_x_3:


//--------------------- .nv.global.init           --------------------------
	.section	.nv.global.init,"aw",@progbits
.nv.global.init:
	.type		_$_str,@object
	.size		_$_str,(.L_0 - _$_str)
_$_str:
        /*0000*/ 	.byte	0x5f, 0x5f, 0x43, 0x55, 0x44, 0x41, 0x5f, 0x46, 0x54, 0x5a, 0x00
.L_0:


//--------------------- .nv.shared.attn_fwd       --------------------------
	.section	.nv.shared.attn_fwd,"aw",@nobits
	.sectionflags	@""
	.align	16
	.zero		1024


//--------------------- .nv.shared.reserved.0     --------------------------
	.section	.nv.shared.reserved.0,"aw",@nobits
	.weak		__nv_reservedSMEM_offset_0_alias
	.size		__nv_reservedSMEM_offset_0_alias, 0, 0
	.other		__nv_reservedSMEM_offset_0_alias,@"STO_CUDA_RESERVED_SHARED STV_DEFAULT"
__nv_reservedSMEM_offset_0_alias:
	.zero		0


//--------------------- .nv.constant0.attn_fwd    --------------------------
	.section	.nv.constant0.attn_fwd,"a",@progbits
	.sectionflags	@""
	.align	4
.nv.constant0.attn_fwd:
	.zero		664


//--------------------- SYMBOLS --------------------------

	.type		.nv.reservedSmem.offset0,@object
	.size		.nv.reservedSmem.offset0,0x4
